//
// Generated by NVIDIA NVVM Compiler
//
// Compiler Build ID: CL-36424714
// Cuda compilation tools, release 13.0, V13.0.88
// Based on NVVM 20.0.0
//

.version 9.0
.target sm_100
.address_size 64

	// .globl	_Z18calculation_kernelifiiffffiPdS_i
.global .align 4 .u32 current_buffer;

.visible .entry _Z18calculation_kernelifiiffffiPdS_i(
	.param .u32 _Z18calculation_kernelifiiffffiPdS_i_param_0,
	.param .f32 _Z18calculation_kernelifiiffffiPdS_i_param_1,
	.param .u32 _Z18calculation_kernelifiiffffiPdS_i_param_2,
	.param .u32 _Z18calculation_kernelifiiffffiPdS_i_param_3,
	.param .f32 _Z18calculation_kernelifiiffffiPdS_i_param_4,
	.param .f32 _Z18calculation_kernelifiiffffiPdS_i_param_5,
	.param .f32 _Z18calculation_kernelifiiffffiPdS_i_param_6,
	.param .f32 _Z18calculation_kernelifiiffffiPdS_i_param_7,
	.param .u32 _Z18calculation_kernelifiiffffiPdS_i_param_8,
	.param .u64 .ptr .align 1 _Z18calculation_kernelifiiffffiPdS_i_param_9,
	.param .u64 .ptr .align 1 _Z18calculation_kernelifiiffffiPdS_i_param_10,
	.param .u32 _Z18calculation_kernelifiiffffiPdS_i_param_11
)
{
	.reg .pred 	%p<101>;
	.reg .b32 	%r<62>;
	.reg .b32 	%f<4>;
	.reg .b64 	%rd<145>;
	.reg .b64 	%fd<124>;

	ld.param.u32 	%r16, [_Z18calculation_kernelifiiffffiPdS_i_param_0];
	ld.param.f32 	%f1, [_Z18calculation_kernelifiiffffiPdS_i_param_4];
	ld.param.f32 	%f2, [_Z18calculation_kernelifiiffffiPdS_i_param_5];
	ld.param.f32 	%f3, [_Z18calculation_kernelifiiffffiPdS_i_param_7];
	ld.param.u32 	%r19, [_Z18calculation_kernelifiiffffiPdS_i_param_8];
	ld.param.u64 	%rd32, [_Z18calculation_kernelifiiffffiPdS_i_param_9];
	ld.param.u64 	%rd33, [_Z18calculation_kernelifiiffffiPdS_i_param_10];
	cvta.to.global.u64 	%rd1, %rd32;
	cvta.to.global.u64 	%rd2, %rd33;
	mov.u32 	%r21, %ctaid.x;
	mov.u32 	%r22, %ntid.x;
	mov.u32 	%r23, %tid.x;
	mad.lo.s32 	%r1, %r21, %r22, %r23;
	mov.u32 	%r24, %nctaid.x;
	mul.lo.s32 	%r2, %r22, %r24;
	setp.eq.s32 	%p1, %r19, 1;
	@%p1 bra 	$L__BB0_78;
	setp.ne.s32 	%p2, %r19, 0;
	@%p2 bra 	$L__BB0_119;
	cvt.s64.s32 	%rd3, %r16;
	setp.ge.u32 	%p34, %r1, %r16;
	@%p34 bra 	$L__BB0_119;
	ld.param.u32 	%r60, [_Z18calculation_kernelifiiffffiPdS_i_param_3];
	ld.param.u32 	%r58, [_Z18calculation_kernelifiiffffiPdS_i_param_2];
	cvt.s64.s32 	%rd140, %r1;
	cvt.s64.s32 	%rd5, %r2;
	add.s32 	%r38, %r16, -1;
	cvt.s64.s32 	%rd6, %r38;
	cvt.s64.s32 	%rd7, %r58;
	cvt.s64.s32 	%rd8, %r60;
	ld.global.u32 	%r3, [current_buffer];
	cvt.f64.f32 	%fd1, %f1;
	cvt.f64.f32 	%fd2, %f2;
$L__BB0_4:
	setp.eq.s32 	%p35, %r16, 1;
	cvt.u32.u64 	%r39, %rd140;
	mul.lo.s32 	%r6, %r16, %r39;
	add.s32 	%r4, %r6, %r16;
	add.s32 	%r40, %r39, -1;
	mul.lo.s32 	%r5, %r40, %r16;
	mov.b64 	%rd142, 0;
	@%p35 bra 	$L__BB0_53;
	mov.b64 	%rd141, 0;
$L__BB0_6:
	setp.eq.s64 	%p36, %rd140, %rd6;
	setp.eq.s64 	%p37, %rd140, 0;
	setp.eq.s64 	%p38, %rd141, 0;
	or.pred  	%p39, %p37, %p38;
	setp.eq.s64 	%p40, %rd141, %rd6;
	or.pred  	%p41, %p36, %p40;
	or.pred  	%p43, %p39, %p41;
	mov.f64 	%fd106, %fd2;
	@%p43 bra 	$L__BB0_25;
	setp.eq.s64 	%p44, %rd140, %rd7;
	setp.eq.s64 	%p45, %rd141, %rd8;
	and.pred  	%p46, %p44, %p45;
	mov.f64 	%fd106, %fd1;
	@%p46 bra 	$L__BB0_25;
	setp.ne.s32 	%p47, %r3, 0;
	cvt.u32.u64 	%r7, %rd141;
	@%p47 bra 	$L__BB0_10;
	add.s32 	%r42, %r4, %r7;
	mul.wide.s32 	%rd69, %r42, 8;
	add.s64 	%rd70, %rd1, %rd69;
	ld.global.f64 	%fd102, [%rd70];
	bra.uni 	$L__BB0_12;
$L__BB0_10:
	setp.ne.s32 	%p48, %r3, 1;
	@%p48 bra 	$L__BB0_12;
	add.s32 	%r41, %r4, %r7;
	mul.wide.s32 	%rd67, %r41, 8;
	add.s64 	%rd68, %rd2, %rd67;
	ld.global.f64 	%fd102, [%rd68];
$L__BB0_12:
	@%p47 bra 	$L__BB0_14;
	add.s32 	%r44, %r5, %r7;
	mul.wide.s32 	%rd73, %r44, 8;
	add.s64 	%rd74, %rd1, %rd73;
	ld.global.f64 	%fd103, [%rd74];
	bra.uni 	$L__BB0_16;
$L__BB0_14:
	setp.ne.s32 	%p50, %r3, 1;
	@%p50 bra 	$L__BB0_16;
	add.s32 	%r43, %r5, %r7;
	mul.wide.s32 	%rd71, %r43, 8;
	add.s64 	%rd72, %rd2, %rd71;
	ld.global.f64 	%fd103, [%rd72];
$L__BB0_16:
	add.f64 	%fd9, %fd102, %fd103;
	@%p47 bra 	$L__BB0_18;
	cvt.s64.s32 	%rd80, %r6;
	cvt.s64.s32 	%rd81, %rd141;
	add.s64 	%rd82, %rd81, %rd80;
	shl.b64 	%rd83, %rd82, 3;
	add.s64 	%rd84, %rd1, %rd83;
	ld.global.f64 	%fd104, [%rd84+8];
	bra.uni 	$L__BB0_20;
$L__BB0_18:
	setp.ne.s32 	%p52, %r3, 1;
	@%p52 bra 	$L__BB0_20;
	cvt.s64.s32 	%rd75, %r6;
	cvt.s64.s32 	%rd76, %rd141;
	add.s64 	%rd77, %rd76, %rd75;
	shl.b64 	%rd78, %rd77, 3;
	add.s64 	%rd79, %rd2, %rd78;
	ld.global.f64 	%fd104, [%rd79+8];
$L__BB0_20:
	add.f64 	%fd13, %fd9, %fd104;
	add.s32 	%r8, %r7, -1;
	@%p47 bra 	$L__BB0_22;
	add.s32 	%r46, %r8, %r6;
	mul.wide.s32 	%rd87, %r46, 8;
	add.s64 	%rd88, %rd1, %rd87;
	ld.global.f64 	%fd105, [%rd88];
	bra.uni 	$L__BB0_24;
$L__BB0_22:
	setp.ne.s32 	%p54, %r3, 1;
	@%p54 bra 	$L__BB0_24;
	add.s32 	%r45, %r8, %r6;
	mul.wide.s32 	%rd85, %r45, 8;
	add.s64 	%rd86, %rd2, %rd85;
	ld.global.f64 	%fd105, [%rd86];
$L__BB0_24:
	add.f64 	%fd91, %fd13, %fd105;
	mul.f64 	%fd106, %fd91, 0d3FD0000000000000;
$L__BB0_25:
	setp.ne.s32 	%p55, %r3, 0;
	mad.lo.s64 	%rd89, %rd140, %rd3, %rd141;
	shl.b64 	%rd90, %rd89, 3;
	add.s64 	%rd11, %rd2, %rd90;
	add.s64 	%rd12, %rd1, %rd90;
	@%p55 bra 	$L__BB0_27;
	st.global.f64 	[%rd11], %fd106;
	bra.uni 	$L__BB0_29;
$L__BB0_27:
	setp.ne.s32 	%p56, %r3, 1;
	@%p56 bra 	$L__BB0_29;
	st.global.f64 	[%rd12], %fd106;
$L__BB0_29:
	add.s64 	%rd13, %rd141, 1;
	setp.eq.s64 	%p59, %rd13, %rd6;
	or.pred  	%p60, %p36, %p59;
	or.pred  	%p62, %p37, %p60;
	mov.f64 	%fd111, %fd2;
	@%p62 bra 	$L__BB0_48;
	setp.eq.s64 	%p63, %rd140, %rd7;
	setp.eq.s64 	%p64, %rd13, %rd8;
	and.pred  	%p65, %p63, %p64;
	mov.f64 	%fd111, %fd1;
	@%p65 bra 	$L__BB0_48;
	setp.eq.s32 	%p66, %r3, 0;
	@%p66 bra 	$L__BB0_34;
	setp.ne.s32 	%p67, %r3, 1;
	@%p67 bra 	$L__BB0_35;
	cvt.s64.s32 	%rd91, %r4;
	cvt.s64.s32 	%rd92, %rd141;
	add.s64 	%rd93, %rd92, %rd91;
	shl.b64 	%rd94, %rd93, 3;
	add.s64 	%rd95, %rd2, %rd94;
	ld.global.f64 	%fd107, [%rd95+8];
	bra.uni 	$L__BB0_35;
$L__BB0_34:
	cvt.s64.s32 	%rd96, %r4;
	cvt.s64.s32 	%rd97, %rd141;
	add.s64 	%rd98, %rd97, %rd96;
	shl.b64 	%rd99, %rd98, 3;
	add.s64 	%rd100, %rd1, %rd99;
	ld.global.f64 	%fd107, [%rd100+8];
$L__BB0_35:
	@%p66 bra 	$L__BB0_38;
	setp.ne.s32 	%p69, %r3, 1;
	@%p69 bra 	$L__BB0_39;
	cvt.s64.s32 	%rd101, %r5;
	cvt.s64.s32 	%rd102, %rd141;
	add.s64 	%rd103, %rd102, %rd101;
	shl.b64 	%rd104, %rd103, 3;
	add.s64 	%rd105, %rd2, %rd104;
	ld.global.f64 	%fd108, [%rd105+8];
	bra.uni 	$L__BB0_39;
$L__BB0_38:
	cvt.s64.s32 	%rd106, %r5;
	cvt.s64.s32 	%rd107, %rd141;
	add.s64 	%rd108, %rd107, %rd106;
	shl.b64 	%rd109, %rd108, 3;
	add.s64 	%rd110, %rd1, %rd109;
	ld.global.f64 	%fd108, [%rd110+8];
$L__BB0_39:
	add.f64 	%fd25, %fd107, %fd108;
	cvt.u32.u64 	%r47, %rd141;
	add.s32 	%r9, %r47, 2;
	@%p66 bra 	$L__BB0_42;
	setp.ne.s32 	%p71, %r3, 1;
	@%p71 bra 	$L__BB0_43;
	add.s32 	%r48, %r9, %r6;
	mul.wide.s32 	%rd111, %r48, 8;
	add.s64 	%rd112, %rd2, %rd111;
	ld.global.f64 	%fd109, [%rd112];
	bra.uni 	$L__BB0_43;
$L__BB0_42:
	add.s32 	%r49, %r9, %r6;
	mul.wide.s32 	%rd113, %r49, 8;
	add.s64 	%rd114, %rd1, %rd113;
	ld.global.f64 	%fd109, [%rd114];
$L__BB0_43:
	add.f64 	%fd29, %fd25, %fd109;
	@%p66 bra 	$L__BB0_46;
	setp.ne.s32 	%p73, %r3, 1;
	@%p73 bra 	$L__BB0_47;
	cvt.s64.s32 	%rd115, %r6;
	cvt.s64.s32 	%rd116, %rd141;
	add.s64 	%rd117, %rd116, %rd115;
	shl.b64 	%rd118, %rd117, 3;
	add.s64 	%rd119, %rd118, %rd2;
	ld.global.f64 	%fd110, [%rd119];
	bra.uni 	$L__BB0_47;
$L__BB0_46:
	cvt.s64.s32 	%rd120, %r6;
	cvt.s64.s32 	%rd121, %rd141;
	add.s64 	%rd122, %rd121, %rd120;
	shl.b64 	%rd123, %rd122, 3;
	add.s64 	%rd124, %rd123, %rd1;
	ld.global.f64 	%fd110, [%rd124];
$L__BB0_47:
	add.f64 	%fd96, %fd29, %fd110;
	mul.f64 	%fd111, %fd96, 0d3FD0000000000000;
$L__BB0_48:
	setp.eq.s32 	%p74, %r3, 0;
	@%p74 bra 	$L__BB0_51;
	setp.ne.s32 	%p75, %r3, 1;
	@%p75 bra 	$L__BB0_52;
	st.global.f64 	[%rd12+8], %fd111;
	bra.uni 	$L__BB0_52;
$L__BB0_51:
	st.global.f64 	[%rd11+8], %fd111;
$L__BB0_52:
	add.s64 	%rd141, %rd141, 2;
	and.b64  	%rd142, %rd3, -2;
	setp.ne.s64 	%p76, %rd141, %rd142;
	@%p76 bra 	$L__BB0_6;
$L__BB0_53:
	and.b32  	%r50, %r16, 1;
	setp.eq.b32 	%p77, %r50, 1;
	not.pred 	%p78, %p77;
	@%p78 bra 	$L__BB0_77;
	setp.eq.s64 	%p79, %rd140, %rd6;
	setp.eq.s64 	%p80, %rd140, 0;
	setp.eq.s64 	%p81, %rd142, 0;
	or.pred  	%p82, %p80, %p81;
	setp.eq.s64 	%p83, %rd142, %rd6;
	or.pred  	%p84, %p79, %p83;
	or.pred  	%p86, %p82, %p84;
	mov.f64 	%fd116, %fd2;
	@%p86 bra 	$L__BB0_73;
	setp.eq.s64 	%p87, %rd140, %rd7;
	setp.eq.s64 	%p88, %rd142, %rd8;
	and.pred  	%p89, %p87, %p88;
	mov.f64 	%fd116, %fd1;
	@%p89 bra 	$L__BB0_73;
	setp.eq.s32 	%p90, %r3, 0;
	cvt.u32.u64 	%r10, %rd142;
	@%p90 bra 	$L__BB0_59;
	setp.ne.s32 	%p91, %r3, 1;
	@%p91 bra 	$L__BB0_60;
	add.s32 	%r51, %r4, %r10;
	mul.wide.s32 	%rd125, %r51, 8;
	add.s64 	%rd126, %rd2, %rd125;
	ld.global.f64 	%fd112, [%rd126];
	bra.uni 	$L__BB0_60;
$L__BB0_59:
	add.s32 	%r52, %r4, %r10;
	mul.wide.s32 	%rd127, %r52, 8;
	add.s64 	%rd128, %rd1, %rd127;
	ld.global.f64 	%fd112, [%rd128];
$L__BB0_60:
	@%p90 bra 	$L__BB0_63;
	setp.ne.s32 	%p93, %r3, 1;
	@%p93 bra 	$L__BB0_64;
	add.s32 	%r53, %r5, %r10;
	mul.wide.s32 	%rd129, %r53, 8;
	add.s64 	%rd130, %rd2, %rd129;
	ld.global.f64 	%fd113, [%rd130];
	bra.uni 	$L__BB0_64;
$L__BB0_63:
	add.s32 	%r54, %r5, %r10;
	mul.wide.s32 	%rd131, %r54, 8;
	add.s64 	%rd132, %rd1, %rd131;
	ld.global.f64 	%fd113, [%rd132];
$L__BB0_64:
	add.f64 	%fd41, %fd112, %fd113;
	add.s32 	%r55, %r10, %r6;
	add.s32 	%r56, %r55, 1;
	mul.wide.s32 	%rd133, %r56, 8;
	add.s64 	%rd17, %rd1, %rd133;
	add.s64 	%rd18, %rd2, %rd133;
	@%p90 bra 	$L__BB0_67;
	setp.ne.s32 	%p95, %r3, 1;
	@%p95 bra 	$L__BB0_68;
	ld.global.f64 	%fd114, [%rd18];
	bra.uni 	$L__BB0_68;
$L__BB0_67:
	ld.global.f64 	%fd114, [%rd17];
$L__BB0_68:
	add.f64 	%fd45, %fd41, %fd114;
	@%p90 bra 	$L__BB0_71;
	setp.ne.s32 	%p97, %r3, 1;
	@%p97 bra 	$L__BB0_72;
	ld.global.f64 	%fd115, [%rd18+-16];
	bra.uni 	$L__BB0_72;
$L__BB0_71:
	ld.global.f64 	%fd115, [%rd17+-16];
$L__BB0_72:
	add.f64 	%fd101, %fd45, %fd115;
	mul.f64 	%fd116, %fd101, 0d3FD0000000000000;
$L__BB0_73:
	mul.lo.s64 	%rd19, %rd140, %rd3;
	setp.eq.s32 	%p98, %r3, 0;
	@%p98 bra 	$L__BB0_76;
	setp.ne.s32 	%p99, %r3, 1;
	@%p99 bra 	$L__BB0_77;
	add.s64 	%rd134, %rd142, %rd19;
	shl.b64 	%rd135, %rd134, 3;
	add.s64 	%rd136, %rd1, %rd135;
	st.global.f64 	[%rd136], %fd116;
	bra.uni 	$L__BB0_77;
$L__BB0_76:
	add.s64 	%rd137, %rd142, %rd19;
	shl.b64 	%rd138, %rd137, 3;
	add.s64 	%rd139, %rd2, %rd138;
	st.global.f64 	[%rd139], %fd116;
$L__BB0_77:
	add.s64 	%rd140, %rd140, %rd5;
	setp.lt.u64 	%p100, %rd140, %rd3;
	@%p100 bra 	$L__BB0_4;
	bra.uni 	$L__BB0_119;
$L__BB0_78:
	cvt.s64.s32 	%rd21, %r16;
	setp.ge.u32 	%p3, %r1, %r16;
	@%p3 bra 	$L__BB0_119;
	cvt.s64.s32 	%rd143, %r1;
	cvt.s64.s32 	%rd23, %r2;
	ld.global.u32 	%r11, [current_buffer];
	add.s32 	%r25, %r16, -1;
	cvt.s64.s32 	%rd24, %r25;
	cvt.f64.f32 	%fd77, %f3;
	rcp.rn.f64 	%fd51, %fd77;
	cvt.f64.f32 	%fd52, %f1;
	cvt.f64.f32 	%fd53, %f2;
	shl.b32 	%r27, %r16, 1;
$L__BB0_80:
	cvt.u32.u64 	%r26, %rd143;
	mul.lo.s32 	%r12, %r16, %r26;
	mul.lo.s64 	%rd26, %rd143, %rd21;
	add.s32 	%r13, %r12, %r16;
	sub.s32 	%r14, %r13, %r27;
	mov.b64 	%rd144, 0;
$L__BB0_81:
	ld.param.u32 	%r61, [_Z18calculation_kernelifiiffffiPdS_i_param_11];
	add.s64 	%rd35, %rd144, %rd143;
	and.b64  	%rd36, %rd35, 1;
	cvt.s64.s32 	%rd37, %r61;
	setp.ne.s64 	%p4, %rd36, %rd37;
	@%p4 bra 	$L__BB0_113;
	setp.eq.s64 	%p7, %rd143, %rd24;
	setp.eq.s64 	%p8, %rd143, 0;
	setp.eq.s64 	%p9, %rd144, 0;
	or.pred  	%p10, %p8, %p9;
	setp.eq.s64 	%p11, %rd144, %rd24;
	or.pred  	%p12, %p7, %p11;
	or.pred  	%p14, %p10, %p12;
	mov.f64 	%fd123, %fd53;
	@%p14 bra 	$L__BB0_109;
	ld.param.u32 	%r59, [_Z18calculation_kernelifiiffffiPdS_i_param_3];
	ld.param.u32 	%r57, [_Z18calculation_kernelifiiffffiPdS_i_param_2];
	cvt.s64.s32 	%rd48, %r57;
	setp.eq.s64 	%p15, %rd143, %rd48;
	cvt.s64.s32 	%rd49, %r59;
	setp.eq.s64 	%p16, %rd144, %rd49;
	and.pred  	%p17, %p15, %p16;
	mov.f64 	%fd123, %fd52;
	@%p17 bra 	$L__BB0_109;
	cvt.u32.u64 	%r15, %rd144;
	setp.eq.s32 	%p18, %r11, 1;
	@%p18 bra 	$L__BB0_87;
	setp.ne.s32 	%p19, %r11, 0;
	@%p19 bra 	$L__BB0_88;
	add.s32 	%r33, %r13, %r15;
	mul.wide.s32 	%rd52, %r33, 8;
	add.s64 	%rd53, %rd1, %rd52;
	ld.global.f64 	%fd117, [%rd53];
	bra.uni 	$L__BB0_88;
$L__BB0_87:
	add.s32 	%r32, %r13, %r15;
	mul.wide.s32 	%rd50, %r32, 8;
	add.s64 	%rd51, %rd2, %rd50;
	ld.global.f64 	%fd117, [%rd51];
$L__BB0_88:
	@%p18 bra 	$L__BB0_91;
	setp.ne.s32 	%p21, %r11, 0;
	@%p21 bra 	$L__BB0_92;
	add.s32 	%r35, %r14, %r15;
	mul.wide.s32 	%rd56, %r35, 8;
	add.s64 	%rd57, %rd1, %rd56;
	ld.global.f64 	%fd118, [%rd57];
	bra.uni 	$L__BB0_92;
$L__BB0_91:
	add.s32 	%r34, %r14, %r15;
	mul.wide.s32 	%rd54, %r34, 8;
	add.s64 	%rd55, %rd2, %rd54;
	ld.global.f64 	%fd118, [%rd55];
$L__BB0_92:
	add.f64 	%fd60, %fd117, %fd118;
	add.s32 	%r36, %r15, %r12;
	add.s32 	%r37, %r36, 1;
	mul.wide.s32 	%rd58, %r37, 8;
	add.s64 	%rd28, %rd1, %rd58;
	add.s64 	%rd29, %rd2, %rd58;
	@%p18 bra 	$L__BB0_95;
	setp.ne.s32 	%p23, %r11, 0;
	@%p23 bra 	$L__BB0_96;
	ld.global.f64 	%fd119, [%rd28];
	bra.uni 	$L__BB0_96;
$L__BB0_95:
	ld.global.f64 	%fd119, [%rd29];
$L__BB0_96:
	add.f64 	%fd64, %fd60, %fd119;
	@%p18 bra 	$L__BB0_99;
	setp.ne.s32 	%p25, %r11, 0;
	@%p25 bra 	$L__BB0_100;
	ld.global.f64 	%fd120, [%rd28+-16];
	bra.uni 	$L__BB0_100;
$L__BB0_99:
	ld.global.f64 	%fd120, [%rd29+-16];
$L__BB0_100:
	add.f64 	%fd68, %fd64, %fd120;
	@%p18 bra 	$L__BB0_103;
	setp.ne.s32 	%p27, %r11, 0;
	@%p27 bra 	$L__BB0_104;
	ld.global.f64 	%fd121, [%rd28+-8];
	bra.uni 	$L__BB0_104;
$L__BB0_103:
	ld.global.f64 	%fd121, [%rd29+-8];
$L__BB0_104:
	@%p18 bra 	$L__BB0_107;
	setp.ne.s32 	%p29, %r11, 0;
	@%p29 bra 	$L__BB0_108;
	ld.global.f64 	%fd122, [%rd28+-8];
	bra.uni 	$L__BB0_108;
$L__BB0_107:
	ld.global.f64 	%fd122, [%rd29+-8];
$L__BB0_108:
	fma.rn.f64 	%fd86, %fd122, 0dC010000000000000, %fd68;
	fma.rn.f64 	%fd123, %fd51, %fd86, %fd121;
$L__BB0_109:
	setp.eq.s32 	%p30, %r11, 0;
	@%p30 bra 	$L__BB0_112;
	setp.ne.s32 	%p31, %r11, 1;
	@%p31 bra 	$L__BB0_117;
	add.s64 	%rd62, %rd144, %rd26;
	shl.b64 	%rd63, %rd62, 3;
	add.s64 	%rd64, %rd1, %rd63;
	st.global.f64 	[%rd64], %fd123;
	bra.uni 	$L__BB0_117;
$L__BB0_112:
	add.s64 	%rd59, %rd144, %rd26;
	shl.b64 	%rd60, %rd59, 3;
	add.s64 	%rd61, %rd2, %rd60;
	st.global.f64 	[%rd61], %fd123;
	bra.uni 	$L__BB0_117;
$L__BB0_113:
	setp.eq.s32 	%p5, %r11, 0;
	@%p5 bra 	$L__BB0_116;
	setp.ne.s32 	%p6, %r11, 1;
	@%p6 bra 	$L__BB0_117;
	cvt.u32.u64 	%r30, %rd144;
	add.s32 	%r31, %r12, %r30;
	mul.wide.s32 	%rd43, %r31, 8;
	add.s64 	%rd44, %rd2, %rd43;
	ld.global.f64 	%fd79, [%rd44];
	add.s64 	%rd45, %rd144, %rd26;
	shl.b64 	%rd46, %rd45, 3;
	add.s64 	%rd47, %rd1, %rd46;
	st.global.f64 	[%rd47], %fd79;
	bra.uni 	$L__BB0_117;
$L__BB0_116:
	cvt.u32.u64 	%r28, %rd144;
	add.s32 	%r29, %r12, %r28;
	mul.wide.s32 	%rd38, %r29, 8;
	add.s64 	%rd39, %rd1, %rd38;
	ld.global.f64 	%fd78, [%rd39];
	add.s64 	%rd40, %rd144, %rd26;
	shl.b64 	%rd41, %rd40, 3;
	add.s64 	%rd42, %rd2, %rd41;
	st.global.f64 	[%rd42], %fd78;
$L__BB0_117:
	add.s64 	%rd144, %rd144, 1;
	setp.ne.s64 	%p32, %rd144, %rd21;
	@%p32 bra 	$L__BB0_81;
	add.s64 	%rd143, %rd143, %rd23;
	setp.lt.u64 	%p33, %rd143, %rd21;
	@%p33 bra 	$L__BB0_80;
$L__BB0_119:
	ret;

}


// ===== COMPILED SASS (sm_100) =====

	.target	sm_100

	.elftype	@"ET_EXEC"


//--------------------- .note.nv.tkinfo           --------------------------
	.section	.note.nv.tkinfo,"",@"SHT_NOTE"
	.sectionflags	@"SHF_NOTE_NV_TKINFO"
	.tkinfo
        /*0018*/ 	.word	0x00000002
        /*0030*/ 	.string	""
        /*0030*/ 	.string	"ptxas"
        /*0030*/ 	.string	"Cuda compilation tools, release 13.0, V13.0.88"
        /*0030*/ 	.string	"Build cuda_13.0.r13.0/compiler.36424714_0"
        /*0030*/ 	.string	"-arch sm_100 -m 64 "



//--------------------- .note.nv.cuinfo           --------------------------
	.section	.note.nv.cuinfo,"",@"SHT_NOTE"
	.sectionflags	@"SHF_NOTE_NV_CUINFO"
        /*0018*/ 	.short	0x0002
        /*001a*/ 	.short	0x0064
        /*001c*/ 	.short	0x0082
	.zero		2


//--------------------- .nv.info                  --------------------------
	.section	.nv.info,"",@"SHT_CUDA_INFO"
	.align	4


	//----- nvinfo : EIATTR_REGCOUNT
	.align		4
        /*0000*/ 	.byte	0x04, 0x2f
        /*0002*/ 	.short	(.L_2 - .L_1)
	.align		4
.L_1:
        /*0004*/ 	.word	index@(_Z18calculation_kernelifiiffffiPdS_i)
        /*0008*/ 	.word	0x00000034


	//----- nvinfo : EIATTR_FRAME_SIZE
	.align		4
.L_2:
        /*000c*/ 	.byte	0x04, 0x11
        /*000e*/ 	.short	(.L_4 - .L_3)
	.align		4
.L_3:
        /*0010*/ 	.word	index@($__internal_0_$__cuda_sm20_dblrcp_rn_slowpath_v3)
        /*0014*/ 	.word	0x00000000


	//----- nvinfo : EIATTR_FRAME_SIZE
	.align		4
.L_4:
        /*0018*/ 	.byte	0x04, 0x11
        /*001a*/ 	.short	(.L_6 - .L_5)
	.align		4
.L_5:
        /*001c*/ 	.word	index@(_Z18calculation_kernelifiiffffiPdS_i)
        /*0020*/ 	.word	0x00000000


	//----- nvinfo : EIATTR_MIN_STACK_SIZE
	.align		4
.L_6:
        /*0024*/ 	.byte	0x04, 0x12
        /*0026*/ 	.short	(.L_8 - .L_7)
	.align		4
.L_7:
        /*0028*/ 	.word	index@(_Z18calculation_kernelifiiffffiPdS_i)
        /*002c*/ 	.word	0x00000000
.L_8:


//--------------------- .nv.compat                --------------------------
	.section	.nv.compat,"",@"SHT_CUDA_COMPAT_INFO"
	.align	4
        /*0000*/ 	.byte	0x02, 0x09, 0x00, 0x00, 0x02, 0x02, 0x01, 0x00, 0x02, 0x05, 0x05, 0x00, 0x03, 0x07, 0x01, 0x01
        /*0010*/ 	.byte	0x02, 0x03, 0x00, 0x00, 0x02, 0x06, 0x01, 0x00, 0x04, 0x0b, 0x08, 0x00, 0x01, 0x00, 0x00, 0x00
        /*0020*/ 	.byte	0x00, 0x00, 0x00, 0x00


//--------------------- .nv.info._Z18calculation_kernelifiiffffiPdS_i --------------------------
	.section	.nv.info._Z18calculation_kernelifiiffffiPdS_i,"",@"SHT_CUDA_INFO"
	.sectionflags	@""
	.align	4


	//----- nvinfo : EIATTR_CUDA_API_VERSION
	.align		4
        /*0000*/ 	.byte	0x04, 0x37
        /*0002*/ 	.short	(.L_10 - .L_9)
.L_9:
        /*0004*/ 	.word	0x00000082


	//----- nvinfo : EIATTR_KPARAM_INFO
	.align		4
.L_10:
        /*0008*/ 	.byte	0x04, 0x17
        /*000a*/ 	.short	(.L_12 - .L_11)
.L_11:
        /*000c*/ 	.word	0x00000000
        /*0010*/ 	.short	0x000b
        /*0012*/ 	.short	0x0038
        /*0014*/ 	.byte	0x00, 0xf0, 0x11, 0x00


	//----- nvinfo : EIATTR_KPARAM_INFO
	.align		4
.L_12:
        /*0018*/ 	.byte	0x04, 0x17
        /*001a*/ 	.short	(.L_14 - .L_13)
.L_13:
        /*001c*/ 	.word	0x00000000
        /*0020*/ 	.short	0x000a
        /*0022*/ 	.short	0x0030
        /*0024*/ 	.byte	0x00, 0xf5, 0x21, 0x00


	//----- nvinfo : EIATTR_KPARAM_INFO
	.align		4
.L_14:
        /*0028*/ 	.byte	0x04, 0x17
        /*002a*/ 	.short	(.L_16 - .L_15)
.L_15:
        /*002c*/ 	.word	0x00000000
        /*0030*/ 	.short	0x0009
        /*0032*/ 	.short	0x0028
        /*0034*/ 	.byte	0x00, 0xf5, 0x21, 0x00


	//----- nvinfo : EIATTR_KPARAM_INFO
	.align		4
.L_16:
        /*0038*/ 	.byte	0x04, 0x17
        /*003a*/ 	.short	(.L_18 - .L_17)
.L_17:
        /*003c*/ 	.word	0x00000000
        /*0040*/ 	.short	0x0008
        /*0042*/ 	.short	0x0020
        /*0044*/ 	.byte	0x00, 0xf0, 0x11, 0x00


	//----- nvinfo : EIATTR_KPARAM_INFO
	.align		4
.L_18:
        /*0048*/ 	.byte	0x04, 0x17
        /*004a*/ 	.short	(.L_20 - .L_19)
.L_19:
        /*004c*/ 	.word	0x00000000
        /*0050*/ 	.short	0x0007
        /*0052*/ 	.short	0x001c
        /*0054*/ 	.byte	0x00, 0xf0, 0x11, 0x00


	//----- nvinfo : EIATTR_KPARAM_INFO
	.align		4
.L_20:
        /*0058*/ 	.byte	0x04, 0x17
        /*005a*/ 	.short	(.L_22 - .L_21)
.L_21:
        /*005c*/ 	.word	0x00000000
        /*0060*/ 	.short	0x0006
        /*0062*/ 	.short	0x0018
        /*0064*/ 	.byte	0x00, 0xf0, 0x11, 0x00


	//----- nvinfo : EIATTR_KPARAM_INFO
	.align		4
.L_22:
        /*0068*/ 	.byte	0x04, 0x17
        /*006a*/ 	.short	(.L_24 - .L_23)
.L_23:
        /*006c*/ 	.word	0x00000000
        /*0070*/ 	.short	0x0005
        /*0072*/ 	.short	0x0014
        /*0074*/ 	.byte	0x00, 0xf0, 0x11, 0x00


	//----- nvinfo : EIATTR_KPARAM_INFO
	.align		4
.L_24:
        /*0078*/ 	.byte	0x04, 0x17
        /*007a*/ 	.short	(.L_26 - .L_25)
.L_25:
        /*007c*/ 	.word	0x00000000
        /*0080*/ 	.short	0x0004
        /*0082*/ 	.short	0x0010
        /*0084*/ 	.byte	0x00, 0xf0, 0x11, 0x00


	//----- nvinfo : EIATTR_KPARAM_INFO
	.align		4
.L_26:
        /*0088*/ 	.byte	0x04, 0x17
        /*008a*/ 	.short	(.L_28 - .L_27)
.L_27:
        /*008c*/ 	.word	0x00000000
        /*0090*/ 	.short	0x0003
        /*0092*/ 	.short	0x000c
        /*0094*/ 	.byte	0x00, 0xf0, 0x11, 0x00


	//----- nvinfo : EIATTR_KPARAM_INFO
	.align		4
.L_28:
        /*0098*/ 	.byte	0x04, 0x17
        /*009a*/ 	.short	(.L_30 - .L_29)
.L_29:
        /*009c*/ 	.word	0x00000000
        /*00a0*/ 	.short	0x0002
        /*00a2*/ 	.short	0x0008
        /*00a4*/ 	.byte	0x00, 0xf0, 0x11, 0x00


	//----- nvinfo : EIATTR_KPARAM_INFO
	.align		4
.L_30:
        /*00a8*/ 	.byte	0x04, 0x17
        /*00aa*/ 	.short	(.L_32 - .L_31)
.L_31:
        /*00ac*/ 	.word	0x00000000
        /*00b0*/ 	.short	0x0001
        /*00b2*/ 	.short	0x0004
        /*00b4*/ 	.byte	0x00, 0xf0, 0x11, 0x00


	//----- nvinfo : EIATTR_KPARAM_INFO
	.align		4
.L_32:
        /*00b8*/ 	.byte	0x04, 0x17
        /*00ba*/ 	.short	(.L_34 - .L_33)
.L_33:
        /*00bc*/ 	.word	0x00000000
        /*00c0*/ 	.short	0x0000
        /*00c2*/ 	.short	0x0000
        /*00c4*/ 	.byte	0x00, 0xf0, 0x11, 0x00


	//----- nvinfo : EIATTR_SPARSE_MMA_MASK
	.align		4
.L_34:
        /*00c8*/ 	.byte	0x03, 0x50
        /*00ca*/ 	.short	0x0000


	//----- nvinfo : EIATTR_MAXREG_COUNT
	.align		4
        /*00cc*/ 	.byte	0x03, 0x1b
        /*00ce*/ 	.short	0x00ff


	//----- nvinfo : EIATTR_MERCURY_ISA_VERSION
	.align		4
        /*00d0*/ 	.byte	0x03, 0x5f
        /*00d2*/ 	.short	0x0101


	//----- nvinfo : EIATTR_VRC_CTA_INIT_COUNT
	.align		4
        /*00d4*/ 	.byte	0x02, 0x4a
	.zero		1
	.zero		1


	//----- nvinfo : EIATTR_EXIT_INSTR_OFFSETS
	.align		4
        /*00d8*/ 	.byte	0x04, 0x1c
        /*00da*/ 	.short	(.L_36 - .L_35)


	//   ....[0]....
.L_35:
        /*00dc*/ 	.word	0x000000d0


	//   ....[1]....
        /*00e0*/ 	.word	0x00000100


	//   ....[2]....
        /*00e4*/ 	.word	0x00001590


	//   ....[3]....
        /*00e8*/ 	.word	0x000015c0


	//   ....[4]....
        /*00ec*/ 	.word	0x00002170


	//----- nvinfo : EIATTR_CRS_STACK_SIZE
	.align		4
.L_36:
        /*00f0*/ 	.byte	0x04, 0x1e
        /*00f2*/ 	.short	(.L_38 - .L_37)
.L_37:
        /*00f4*/ 	.word	0x00000000


	//----- nvinfo : EIATTR_CBANK_PARAM_SIZE
	.align		4
.L_38:
        /*00f8*/ 	.byte	0x03, 0x19
        /*00fa*/ 	.short	0x003c


	//----- nvinfo : EIATTR_PARAM_CBANK
	.align		4
        /*00fc*/ 	.byte	0x04, 0x0a
        /*00fe*/ 	.short	(.L_40 - .L_39)
	.align		4
.L_39:
        /*0100*/ 	.word	index@(.nv.constant0._Z18calculation_kernelifiiffffiPdS_i)
        /*0104*/ 	.short	0x0380
        /*0106*/ 	.short	0x003c


	//----- nvinfo : EIATTR_SW_WAR
	.align		4
.L_40:
        /*0108*/ 	.byte	0x04, 0x36
        /*010a*/ 	.short	(.L_42 - .L_41)
.L_41:
        /*010c*/ 	.word	0x00000008
.L_42:


//--------------------- .nv.callgraph             --------------------------
	.section	.nv.callgraph,"",@"SHT_CUDA_CALLGRAPH"
	.align	4
	.sectionentsize	8
	.align		4
        /*0000*/ 	.word	0x00000000
	.align		4
        /*0004*/ 	.word	0xffffffff
	.align		4
        /*0008*/ 	.word	0x00000000
	.align		4
        /*000c*/ 	.word	0xfffffffe
	.align		4
        /*0010*/ 	.word	0x00000000
	.align		4
        /*0014*/ 	.word	0xfffffffd
	.align		4
        /*0018*/ 	.word	0x00000000
	.align		4
        /*001c*/ 	.word	0xfffffffc


//--------------------- .nv.constant4             --------------------------
	.section	.nv.constant4,"a",@progbits
	.align	8
	.align		8
.nv.constant4:
        /*0000*/ 	.dword	current_buffer


//--------------------- .text._Z18calculation_kernelifiiffffiPdS_i --------------------------
	.section	.text._Z18calculation_kernelifiiffffiPdS_i,"ax",@progbits
	.align	128
        .global         _Z18calculation_kernelifiiffffiPdS_i
        .type           _Z18calculation_kernelifiiffffiPdS_i,@function
        .size           _Z18calculation_kernelifiiffffiPdS_i,(.L_x_67 - _Z18calculation_kernelifiiffffiPdS_i)
        .other          _Z18calculation_kernelifiiffffiPdS_i,@"STO_CUDA_ENTRY STV_DEFAULT"
_Z18calculation_kernelifiiffffiPdS_i:
.text._Z18calculation_kernelifiiffffiPdS_i:
[----:B------:R-:W-:Y:S01]  /*0000*/  LDC R1, c[0x0][0x37c] ;  /* 0x0000df00ff017b82 */ /* 0x000fe20000000800 */
[----:B------:R-:W0:Y:S01]  /*0010*/  S2R R22, SR_TID.X ;  /* 0x0000000000167919 */ /* 0x000e220000002100 */
[----:B------:R-:W1:Y:S06]  /*0020*/  LDCU UR7, c[0x0][0x3a0] ;  /* 0x00007400ff0777ac */ /* 0x000e6c0008000800 */
[----:B------:R-:W0:Y:S01]  /*0030*/  S2UR UR6, SR_CTAID.X ;  /* 0x00000000000679c3 */ /* 0x000e220000002500 */
[----:B------:R-:W2:Y:S01]  /*0040*/  LDCU UR4, c[0x0][0x360] ;  /* 0x00006c00ff0477ac */ /* 0x000ea20008000800 */
[----:B------:R-:W3:Y:S06]  /*0050*/  LDCU.64 UR10, c[0x0][0x358] ;  /* 0x00006b00ff0a77ac */ /* 0x000eec0008000a00 */
[----:B------:R-:W0:Y:S01]  /*0060*/  LDC R3, c[0x0][0x360] ;  /* 0x0000d800ff037b82 */ /* 0x000e220000000800 */
[----:B------:R-:W2:Y:S01]  /*0070*/  LDCU UR5, c[0x0][0x370] ;  /* 0x00006e00ff0577ac */ /* 0x000ea20008000800 */
[----:B-1----:R-:W-:-:S02]  /*0080*/  UISETP.NE.AND UP0, UPT, UR7, 0x1, UPT ;  /* 0x000000010700788c */ /* 0x002fc4000bf05270 */
[----:B--2---:R-:W-:Y:S01]  /*0090*/  UIMAD UR4, UR4, UR5, URZ ;  /* 0x00000005040472a4 */ /* 0x004fe2000f8e02ff */
[----:B0-----:R-:W-:-:S06]  /*00a0*/  IMAD R22, R3, UR6, R22 ;  /* 0x0000000603167c24 */ /* 0x001fcc000f8e0216 */
[----:B---3--:R-:W-:Y:S05]  /*00b0*/  BRA.U !UP0, `(.L_x_0) ;  /* 0x0000001508387547 */ /* 0x008fea000b800000 */
[----:B------:R-:W-:-:S13]  /*00c0*/  ISETP.NE.AND P0, PT, RZ, UR7, PT ;  /* 0x00000007ff007c0c */ /* 0x000fda000bf05270 */
[----:B------:R-:W-:Y:S05]  /*00d0*/  @P0 EXIT ;  /* 0x000000000000094d */ /* 0x000fea0003800000 */
[----:B------:R-:W0:Y:S02]  /*00e0*/  LDCU UR7, c[0x0][0x380] ;  /* 0x00007000ff0777ac */ /* 0x000e240008000800 */
[----:B0-----:R-:W-:-:S13]  /*00f0*/  ISETP.GE.U32.AND P0, PT, R22, UR7, PT ;  /* 0x0000000716007c0c */ /* 0x001fda000bf06070 */
[----:B------:R-:W-:Y:S05]  /*0100*/  @P0 EXIT ;  /* 0x000000000000094d */ /* 0x000fea0003800000 */
[----:B------:R-:W0:Y:S01]  /*0110*/  LDC.64 R2, c[0x4][RZ] ;  /* 0x01000000ff027b82 */ /* 0x000e220000000a00 */
[----:B------:R-:W1:Y:S01]  /*0120*/  LDCU.64 UR12, c[0x0][0x390] ;  /* 0x00007200ff0c77ac */ /* 0x000e620008000a00 */
[----:B------:R-:W2:Y:S01]  /*0130*/  LDCU.64 UR8, c[0x0][0x388] ;  /* 0x00007100ff0877ac */ /* 0x000ea20008000a00 */
[----:B------:R-:W3:Y:S01]  /*0140*/  LDCU UR22, c[0x0][0x380] ;  /* 0x00007000ff1677ac */ /* 0x000ee20008000800 */
[----:B------:R-:W4:Y:S01]  /*0150*/  LDCU.64 UR14, c[0x0][0x3a8] ;  /* 0x00007500ff0e77ac */ /* 0x000f220008000a00 */
[----:B------:R-:W0:Y:S01]  /*0160*/  LDCU.64 UR16, c[0x0][0x3b0] ;  /* 0x00007600ff1077ac */ /* 0x000e220008000a00 */
[----:B------:R-:W0:Y:S02]  /*0170*/  LDCU.64 UR18, c[0x0][0x388] ;  /* 0x00007100ff1277ac */ /* 0x000e240008000a00 */
[----:B0-----:R-:W5:Y:S01]  /*0180*/  LDG.E R2, desc[UR10][R2.64] ;  /* 0x0000000a02027981 */ /* 0x001f62000c1e1900 */
[----:B-1----:R-:W0:Y:S01]  /*0190*/  F2F.F64.F32 R30, UR13 ;  /* 0x0000000d001e7d10 */ /* 0x002e220008201800 */
[----:B--2---:R-:W-:Y:S01]  /*01a0*/  USHF.R.S32.HI UR5, URZ, 0x1f, UR8 ;  /* 0x0000001fff057899 */ /* 0x004fe20008011408 */
[----:B------:R-:W-:Y:S01]  /*01b0*/  BSSY.RECONVERGENT B0, `(.L_x_1) ;  /* 0x000013d000007945 */ /* 0x000fe20003800200 */
[----:B------:R-:W-:Y:S01]  /*01c0*/  USHF.R.S32.HI UR6, URZ, 0x1f, UR9 ;  /* 0x0000001fff067899 */ /* 0x000fe20008011409 */
[----:B------:R-:W-:Y:S01]  /*01d0*/  SHF.R.S32.HI R0, RZ, 0x1f, R22 ;  /* 0x0000001fff007819 */ /* 0x000fe20000011416 */
[----:B------:R-:W-:-:S02]  /*01e0*/  UIADD3 UR8, UPT, UPT, UR7, -0x1, URZ ;  /* 0xffffffff07087890 */ /* 0x000fc4000fffe0ff */
[----:B------:R-:W-:Y:S01]  /*01f0*/  USHF.R.S32.HI UR7, URZ, 0x1f, UR7 ;  /* 0x0000001fff077899 */ /* 0x000fe20008011407 */
[----:B------:R-:W1:Y:S01]  /*0200*/  F2F.F64.F32 R32, UR12 ;  /* 0x0000000c00207d10 */ /* 0x000e620008201800 */
[----:B------:R-:W-:Y:S01]  /*0210*/  USHF.R.S32.HI UR12, URZ, 0x1f, UR8 ;  /* 0x0000001fff0c7899 */ /* 0x000fe20008011408 */
[----:B-----5:R-:W-:Y:S01]  /*0220*/  R2UR UR9, R2 ;  /* 0x00000000020972ca */ /* 0x020fe200000e0000 */
[----:B01-34-:R-:W-:-:S14]  /*0230*/  IMAD.MOV.U32 R2, RZ, RZ, R22 ;  /* 0x000000ffff027224 */ /* 0x01bfdc00078e0016 */
.L_x_39:
[----:B0-----:R-:W0:Y:S01]  /*0240*/  LDCU UR13, c[0x0][0x380] ;  /* 0x00007000ff0d77ac */ /* 0x001e220008000800 */
[----:B------:R-:W-:Y:S02]  /*0250*/  VIADD R6, R2, 0xffffffff ;  /* 0xffffffff02067836 */ /* 0x000fe40000000000 */
[----:B------:R-:W-:Y:S02]  /*0260*/  IMAD.MOV.U32 R15, RZ, RZ, RZ ;  /* 0x000000ffff0f7224 */ /* 0x000fe400078e00ff */
[----:B------:R-:W-:Y:S02]  /*0270*/  IMAD.MOV.U32 R7, RZ, RZ, RZ ;  /* 0x000000ffff077224 */ /* 0x000fe400078e00ff */
[----:B0-----:R-:W-:-:S04]  /*0280*/  IMAD.U32 R3, RZ, RZ, UR13 ;  /* 0x0000000dff037e24 */ /* 0x001fc8000f8e00ff */
[-C--:B------:R-:W-:Y:S01]  /*0290*/  IMAD R4, R2, R3.reuse, RZ ;  /* 0x0000000302047224 */ /* 0x080fe200078e02ff */
[----:B------:R-:W-:Y:S01]  /*02a0*/  ISETP.NE.AND P0, PT, R3, 0x1, PT ;  /* 0x000000010300780c */ /* 0x000fe20003f05270 */
[----:B------:R-:W-:Y:S02]  /*02b0*/  IMAD R5, R6, R3, RZ ;  /* 0x0000000306057224 */ /* 0x000fe400078e02ff */
[----:B------:R-:W-:-:S10]  /*02c0*/  IMAD.IADD R6, R4, 0x1, R3 ;  /* 0x0000000104067824 */ /* 0x000fd400078e0203 */
[----:B-12---:R-:W-:Y:S05]  /*02d0*/  @!P0 BRA `(.L_x_2) ;  /* 0x0000000c00208947 */ /* 0x006fea0003800000 */
[C---:B------:R-:W-:Y:S02]  /*02e0*/  ISETP.NE.U32.AND P0, PT, R2.reuse, UR8, PT ;  /* 0x0000000802007c0c */ /* 0x040fe4000bf05070 */
[----:B------:R-:W-:Y:S02]  /*02f0*/  CS2R R46, SRZ ;  /* 0x00000000002e7805 */ /* 0x000fe4000001ff00 */
[----:B------:R-:W-:Y:S02]  /*0300*/  ISETP.NE.U32.AND P1, PT, R2, RZ, PT ;  /* 0x000000ff0200720c */ /* 0x000fe40003f25070 */
[C---:B------:R-:W-:Y:S02]  /*0310*/  ISETP.NE.AND.EX P0, PT, R0.reuse, UR12, PT, P0 ;  /* 0x0000000c00007c0c */ /* 0x040fe4000bf05300 */
[----:B------:R-:W-:Y:S02]  /*0320*/  ISETP.NE.AND.EX P1, PT, R0, RZ, PT, P1 ;  /* 0x000000ff0000720c */ /* 0x000fe40003f25310 */
[----:B------:R-:W-:-:S11]  /*0330*/  LOP3.LUT R7, R3, 0xfffffffe, RZ, 0xc0, !PT ;  /* 0xfffffffe03077812 */ /* 0x000fd600078ec0ff */
.L_x_26:
[C---:B------:R-:W-:Y:S01]  /*0340*/  ISETP.EQ.U32.AND P2, PT, R47.reuse, RZ, PT ;  /* 0x000000ff2f00720c */ /* 0x040fe20003f42070 */
[----:B------:R-:W-:Y:S01]  /*0350*/  BSSY.RECONVERGENT B1, `(.L_x_3) ;  /* 0x0000049000017945 */ /* 0x000fe20003800200 */
[----:B------:R-:W-:Y:S01]  /*0360*/  ISETP.EQ.U32.AND P3, PT, R47, UR8, PT ;  /* 0x000000082f007c0c */ /* 0x000fe2000bf62070 */
[----:B--23--:R-:W-:Y:S01]  /*0370*/  IMAD.MOV.U32 R44, RZ, RZ, R30 ;  /* 0x000000ffff2c7224 */ /* 0x00cfe200078e001e */
[C---:B------:R-:W-:Y:S01]  /*0380*/  ISETP.EQ.OR.EX P2, PT, R46.reuse, RZ, !P1, P2 ;  /* 0x000000ff2e00720c */ /* 0x040fe20004f42720 */
[----:B------:R-:W-:Y:S01]  /*0390*/  IMAD.MOV.U32 R45, RZ, RZ, R31 ;  /* 0x000000ffff2d7224 */ /* 0x000fe200078e001f */
[----:B------:R-:W-:-:S04]  /*03a0*/  ISETP.EQ.OR.EX P3, PT, R46, UR12, !P0, P3 ;  /* 0x0000000c2e007c0c */ /* 0x000fc8000c762730 */
[----:B------:R-:W-:-:S13]  /*03b0*/  PLOP3.LUT P2, PT, P2, P3, PT, 0xf8, 0x8f ;  /* 0x00000000008f781c */ /* 0x000fda0001747f70 */
[----:B01----:R-:W-:Y:S05]  /*03c0*/  @P2 BRA `(.L_x_4) ;  /* 0x0000000400042947 */ /* 0x003fea0003800000 */
[----:B------:R-:W-:Y:S01]  /*03d0*/  ISETP.NE.U32.AND P2, PT, R47, UR19, PT ;  /* 0x000000132f007c0c */ /* 0x000fe2000bf45070 */
[----:B------:R-:W-:Y:S01]  /*03e0*/  IMAD.MOV.U32 R44, RZ, RZ, R32 ;  /* 0x000000ffff2c7224 */ /* 0x000fe200078e0020 */
[----:B------:R-:W-:Y:S01]  /*03f0*/  ISETP.EQ.U32.AND P3, PT, R2, UR18, PT ;  /* 0x0000001202007c0c */ /* 0x000fe2000bf62070 */
[----:B------:R-:W-:Y:S01]  /*0400*/  IMAD.MOV.U32 R45, RZ, RZ, R33 ;  /* 0x000000ffff2d7224 */ /* 0x000fe200078e0021 */
[----:B------:R-:W-:Y:S02]  /*0410*/  ISETP.NE.AND.EX P2, PT, R46, UR6, PT, P2 ;  /* 0x000000062e007c0c */ /* 0x000fe4000bf45320 */
[----:B------:R-:W-:-:S13]  /*0420*/  ISETP.EQ.AND.EX P3, PT, R0, UR5, PT, P3 ;  /* 0x0000000500007c0c */ /* 0x000fda000bf62330 */
[----:B------:R-:W-:Y:S05]  /*0430*/  @!P2 BRA P3, `(.L_x_4) ;  /* 0x0000000000e8a947 */ /* 0x000fea0001800000 */
[----:B------:R-:W-:-:S09]  /*0440*/  UISETP.NE.AND UP0, UPT, UR9, URZ, UPT ;  /* 0x000000ff0900728c */ /* 0x000fd2000bf05270 */
[----:B------:R-:W-:Y:S05]  /*0450*/  BRA.U UP0, `(.L_x_5) ;  /* 0x0000000100147547 */ /* 0x000fea000b800000 */
[----:B------:R-:W0:Y:S01]  /*0460*/  LDC.64 R28, c[0x0][0x3a8] ;  /* 0x0000ea00ff1c7b82 */ /* 0x000e220000000a00 */
[----:B------:R-:W-:-:S04]  /*0470*/  IMAD.IADD R3, R6, 0x1, R47 ;  /* 0x0000000106037824 */ /* 0x000fc800078e022f */
[----:B0-----:R-:W-:-:S06]  /*0480*/  IMAD.WIDE R28, R3, 0x8, R28 ;  /* 0x00000008031c7825 */ /* 0x001fcc00078e021c */
[----:B------:R-:W5:Y:S01]  /*0490*/  LDG.E.64 R28, desc[UR10][R28.64] ;  /* 0x0000000a1c1c7981 */ /* 0x000f62000c1e1b00 */
[----:B------:R-:W-:Y:S05]  /*04a0*/  BRA `(.L_x_6) ;  /* 0x0000000000187947 */ /* 0x000fea0003800000 */
.L_x_5:
[----:B------:R-:W-:-:S09]  /*04b0*/  UISETP.NE.AND UP1, UPT, UR9, 0x1, UPT ;  /* 0x000000010900788c */ /* 0x000fd2000bf25270 */
[----:B------:R-:W-:Y:S05]  /*04c0*/  BRA.U UP1, `(.L_x_6) ;  /* 0x0000000101107547 */ /* 0x000fea000b800000 */
[----:B------:R-:W0:Y:S01]  /*04d0*/  LDC.64 R28, c[0x0][0x3b0] ;  /* 0x0000ec00ff1c7b82 */ /* 0x000e220000000a00 */
[----:B------:R-:W-:-:S04]  /*04e0*/  IMAD.IADD R3, R6, 0x1, R47 ;  /* 0x0000000106037824 */ /* 0x000fc800078e022f */
[----:B0-----:R-:W-:-:S06]  /*04f0*/  IMAD.WIDE R28, R3, 0x8, R28 ;  /* 0x00000008031c7825 */ /* 0x001fcc00078e021c */
[----:B------:R-:W5:Y:S02]  /*0500*/  LDG.E.64 R28, desc[UR10][R28.64] ;  /* 0x0000000a1c1c7981 */ /* 0x000f64000c1e1b00 */
.L_x_6:
[----:B------:R-:W-:Y:S05]  /*0510*/  BRA.U UP0, `(.L_x_7) ;  /* 0x0000000100147547 */ /* 0x000fea000b800000 */
[----:B------:R-:W0:Y:S01]  /*0520*/  LDC.64 R26, c[0x0][0x3a8] ;  /* 0x0000ea00ff1a7b82 */ /* 0x000e220000000a00 */
[----:B------:R-:W-:-:S04]  /*0530*/  IMAD.IADD R3, R5, 0x1, R47 ;  /* 0x0000000105037824 */ /* 0x000fc800078e022f */
[----:B0-----:R-:W-:-:S06]  /*0540*/  IMAD.WIDE R26, R3, 0x8, R26 ;  /* 0x00000008031a7825 */ /* 0x001fcc00078e021a */
[----:B------:R-:W5:Y:S01]  /*0550*/  LDG.E.64 R26, desc[UR10][R26.64] ;  /* 0x0000000a1a1a7981 */ /* 0x000f62000c1e1b00 */
[----:B------:R-:W-:Y:S05]  /*0560*/  BRA `(.L_x_8) ;  /* 0x0000000000187947 */ /* 0x000fea0003800000 */
.L_x_7:
[----:B------:R-:W-:-:S09]  /*0570*/  UISETP.NE.AND UP1, UPT, UR9, 0x1, UPT ;  /* 0x000000010900788c */ /* 0x000fd2000bf25270 */
[----:B------:R-:W-:Y:S05]  /*0580*/  BRA.U UP1, `(.L_x_8) ;  /* 0x0000000101107547 */ /* 0x000fea000b800000 */
[----:B------:R-:W0:Y:S01]  /*0590*/  LDC.64 R26, c[0x0][0x3b0] ;  /* 0x0000ec00ff1a7b82 */ /* 0x000e220000000a00 */
[----:B------:R-:W-:-:S04]  /*05a0*/  IMAD.IADD R3, R5, 0x1, R47 ;  /* 0x0000000105037824 */ /* 0x000fc800078e022f */
[----:B0-----:R-:W-:-:S06]  /*05b0*/  IMAD.WIDE R26, R3, 0x8, R26 ;  /* 0x00000008031a7825 */ /* 0x001fcc00078e021a */
[----:B------:R-:W5:Y:S02]  /*05c0*/  LDG.E.64 R26, desc[UR10][R26.64] ;  /* 0x0000000a1a1a7981 */ /* 0x000f64000c1e1b00 */
.L_x_8:
[----:B-----5:R-:W-:Y:S01]  /*05d0*/  DADD R14, R28, R26 ;  /* 0x000000001c0e7229 */ /* 0x020fe2000000001a */
[----:B------:R-:W-:Y:S10]  /*05e0*/  BRA.U UP0, `(.L_x_9) ;  /* 0x00000001001c7547 */ /* 0x000ff4000b800000 */
[----:B------:R-:W-:Y:S02]  /*05f0*/  SHF.R.S32.HI R3, RZ, 0x1f, R47 ;  /* 0x0000001fff037819 */ /* 0x000fe4000001142f */
[----:B------:R-:W-:-:S04]  /*0600*/  IADD3 R16, P2, PT, R4, R47, RZ ;  /* 0x0000002f04107210 */ /* 0x000fc80007f5e0ff */
[----:B------:R-:W-:Y:S02]  /*0610*/  LEA.HI.X.SX32 R3, R4, R3, 0x1, P2 ;  /* 0x0000000304037211 */ /* 0x000fe400010f0eff */
[----:B------:R-:W-:-:S04]  /*0620*/  LEA R24, P2, R16, UR14, 0x3 ;  /* 0x0000000e10187c11 */ /* 0x000fc8000f8418ff */
[----:B------:R-:W-:-:S06]  /*0630*/  LEA.HI.X R25, R16, UR15, R3, 0x3, P2 ;  /* 0x0000000f10197c11 */ /* 0x000fcc00090f1c03 */
[----:B------:R-:W5:Y:S01]  /*0640*/  LDG.E.64 R24, desc[UR10][R24.64+0x8] ;  /* 0x0000080a18187981 */ /* 0x000f62000c1e1b00 */
[----:B------:R-:W-:Y:S05]  /*0650*/  BRA `(.L_x_10) ;  /* 0x0000000000207947 */ /* 0x000fea0003800000 */
.L_x_9:
[----:B------:R-:W-:-:S09]  /*0660*/  UISETP.NE.AND UP1, UPT, UR9, 0x1, UPT ;  /* 0x000000010900788c */ /* 0x000fd2000bf25270 */
[----:B------:R-:W-:Y:S05]  /*0670*/  BRA.U UP1, `(.L_x_10) ;  /* 0x0000000101187547 */ /* 0x000fea000b800000 */
[----:B------:R-:W-:Y:S02]  /*0680*/  SHF.R.S32.HI R3, RZ, 0x1f, R47 ;  /* 0x0000001fff037819 */ /* 0x000fe4000001142f */
[----:B------:R-:W-:-:S04]  /*0690*/  IADD3 R16, P2, PT, R4, R47, RZ ;  /* 0x0000002f04107210 */ /* 0x000fc80007f5e0ff */
[----:B------:R-:W-:Y:S02]  /*06a0*/  LEA.HI.X.SX32 R3, R4, R3, 0x1, P2 ;  /* 0x0000000304037211 */ /* 0x000fe400010f0eff */
[----:B------:R-:W-:-:S04]  /*06b0*/  LEA R24, P2, R16, UR16, 0x3 ;  /* 0x0000001010187c11 */ /* 0x000fc8000f8418ff */
[----:B------:R-:W-:-:S06]  /*06c0*/  LEA.HI.X R25, R16, UR17, R3, 0x3, P2 ;  /* 0x0000001110197c11 */ /* 0x000fcc00090f1c03 */
[----:B------:R-:W5:Y:S03]  /*06d0*/  LDG.E.64 R24, desc[UR10][R24.64+0x8] ;  /* 0x0000080a18187981 */ /* 0x000f66000c1e1b00 */
.L_x_10:
[----:B-----5:R-:W-:Y:S01]  /*06e0*/  DADD R14, R14, R24 ;  /* 0x000000000e0e7229 */ /* 0x020fe20000000018 */
[----:B------:R-:W-:Y:S01]  /*06f0*/  VIADD R3, R47, 0xffffffff ;  /* 0xffffffff2f037836 */ /* 0x000fe20000000000 */
[----:B------:R-:W-:Y:S09]  /*0700*/  BRA.U UP0, `(.L_x_11) ;  /* 0x0000000100147547 */ /* 0x000ff2000b800000 */
[----:B------:R-:W0:Y:S01]  /*0710*/  LDC.64 R22, c[0x0][0x3a8] ;  /* 0x0000ea00ff167b82 */ /* 0x000e220000000a00 */
[----:B------:R-:W-:-:S04]  /*0720*/  IMAD.IADD R3, R4, 0x1, R3 ;  /* 0x0000000104037824 */ /* 0x000fc800078e0203 */
[----:B0-----:R-:W-:-:S06]  /*0730*/  IMAD.WIDE R22, R3, 0x8, R22 ;  /* 0x0000000803167825 */ /* 0x001fcc00078e0216 */
[----:B------:R-:W5:Y:S01]  /*0740*/  LDG.E.64 R22, desc[UR10][R22.64] ;  /* 0x0000000a16167981 */ /* 0x000f62000c1e1b00 */
[----:B------:R-:W-:Y:S05]  /*0750*/  BRA `(.L_x_12) ;  /* 0x0000000000187947 */ /* 0x000fea0003800000 */
.L_x_11:
[----:B------:R-:W-:-:S09]  /*0760*/  UISETP.NE.AND UP0, UPT, UR9, 0x1, UPT ;  /* 0x000000010900788c */ /* 0x000fd2000bf05270 */
[----:B------:R-:W-:Y:S05]  /*0770*/  BRA.U UP0, `(.L_x_12) ;  /* 0x0000000100107547 */ /* 0x000fea000b800000 */
[----:B------:R-:W0:Y:S01]  /*0780*/  LDC.64 R22, c[0x0][0x3b0] ;  /* 0x0000ec00ff167b82 */ /* 0x000e220000000a00 */
[----:B------:R-:W-:-:S04]  /*0790*/  IMAD.IADD R3, R4, 0x1, R3 ;  /* 0x0000000104037824 */ /* 0x000fc800078e0203 */
[----:B0-----:R-:W-:-:S06]  /*07a0*/  IMAD.WIDE R22, R3, 0x8, R22 ;  /* 0x0000000803167825 */ /* 0x001fcc00078e0216 */
[----:B------:R-:W5:Y:S02]  /*07b0*/  LDG.E.64 R22, desc[UR10][R22.64] ;  /* 0x0000000a16167981 */ /* 0x000f64000c1e1b00 */
.L_x_12:
[----:B-----5:R-:W-:-:S08]  /*07c0*/  DADD R14, R14, R22 ;  /* 0x000000000e0e7229 */ /* 0x020fd00000000016 */
[----:B------:R-:W-:-:S11]  /*07d0*/  DMUL R44, R14, 0.25 ;  /* 0x3fd000000e2c7828 */ /* 0x000fd60000000000 */
.L_x_4:
[----:B------:R-:W-:Y:S05]  /*07e0*/  BSYNC.RECONVERGENT B1 ;  /* 0x0000000000017941 */ /* 0x000fea0003800200 */
.L_x_3:
[----:B------:R-:W0:Y:S01]  /*07f0*/  LDC.64 R20, c[0x0][0x3b0] ;  /* 0x0000ec00ff147b82 */ /* 0x000e220000000a00 */
[----:B------:R-:W-:Y:S01]  /*0800*/  IMAD.U32 R3, RZ, RZ, UR22 ;  /* 0x00000016ff037e24 */ /* 0x000fe2000f8e00ff */
[----:B------:R-:W-:Y:S01]  /*0810*/  ISETP.NE.AND P4, PT, RZ, UR9, PT ;  /* 0x00000009ff007c0c */ /* 0x000fe2000bf85270 */
[----:B------:R-:W-:Y:S02]  /*0820*/  IMAD.MOV.U32 R14, RZ, RZ, R47 ;  /* 0x000000ffff0e7224 */ /* 0x000fe400078e002f */
[-C--:B------:R-:W-:Y:S02]  /*0830*/  IMAD R17, R0, R3.reuse, RZ ;  /* 0x0000000300117224 */ /* 0x080fe400078e02ff */
[----:B------:R-:W-:Y:S01]  /*0840*/  IMAD.MOV.U32 R15, RZ, RZ, R46 ;  /* 0x000000ffff0f7224 */ /* 0x000fe200078e002e */
[----:B------:R-:W1:Y:S01]  /*0850*/  LDC.64 R18, c[0x0][0x3a8] ;  /* 0x0000ea00ff127b82 */ /* 0x000e620000000a00 */
[C---:B------:R-:W-:Y:S02]  /*0860*/  IMAD R17, R2.reuse, UR7, R17 ;  /* 0x0000000702117c24 */ /* 0x040fe4000f8e0211 */
[----:B------:R-:W-:-:S04]  /*0870*/  IMAD.WIDE.U32 R14, R2, R3, R14 ;  /* 0x00000003020e7225 */ /* 0x000fc800078e000e */
[----:B------:R-:W-:-:S05]  /*0880*/  IMAD.IADD R15, R15, 0x1, R17 ;  /* 0x000000010f0f7824 */ /* 0x000fca00078e0211 */
[C---:B------:R-:W-:Y:S01]  /*0890*/  SHF.L.U64.HI R48, R14.reuse, 0x3, R15 ;  /* 0x000000030e307819 */ /* 0x040fe2000001020f */
[----:B------:R-:W-:-:S05]  /*08a0*/  IMAD.SHL.U32 R15, R14, 0x8, RZ ;  /* 0x000000080e0f7824 */ /* 0x000fca00078e00ff */
[----:B0-----:R-:W-:-:S05]  /*08b0*/  IADD3 R16, P2, PT, R15, R20, RZ ;  /* 0x000000140f107210 */ /* 0x001fca0007f5e0ff */
[----:B------:R-:W-:Y:S01]  /*08c0*/  IMAD.X R17, R48, 0x1, R21, P2 ;  /* 0x0000000130117824 */ /* 0x000fe200010e0615 */
[----:B-1----:R-:W-:-:S04]  /*08d0*/  IADD3 R14, P3, PT, R15, R18, RZ ;  /* 0x000000120f0e7210 */ /* 0x002fc80007f7e0ff */
[----:B------:R0:W-:Y:S01]  /*08e0*/  @!P4 STG.E.64 desc[UR10][R16.64], R44 ;  /* 0x0000002c1000c986 */ /* 0x0001e2000c101b0a */
[----:B------:R-:W-:Y:S01]  /*08f0*/  IMAD.X R15, R48, 0x1, R19, P3 ;  /* 0x00000001300f7824 */ /* 0x000fe200018e0613 */
[----:B------:R-:W-:Y:S07]  /*0900*/  @!P4 BRA `(.L_x_13) ;  /* 0x00000000000cc947 */ /* 0x000fee0003800000 */
[----:B------:R-:W-:-:S06]  /*0910*/  UISETP.NE.AND UP0, UPT, UR9, 0x1, UPT ;  /* 0x000000010900788c */ /* 0x000fcc000bf05270 */
[----:B------:R-:W-:-:S13]  /*0920*/  PLOP3.LUT P2, PT, PT, PT, UP0, 0x80, 0x8 ;  /* 0x000000000008781c */ /* 0x000fda0003f4f008 */
[----:B------:R1:W-:Y:S02]  /*0930*/  @!P2 STG.E.64 desc[UR10][R14.64], R44 ;  /* 0x0000002c0e00a986 */ /* 0x0003e4000c101b0a */
.L_x_13:
[----:B------:R-:W-:Y:S01]  /*0940*/  IADD3 R48, P3, PT, R47, 0x1, RZ ;  /* 0x000000012f307810 */ /* 0x000fe20007f7e0ff */
[----:B------:R-:W-:Y:S01]  /*0950*/  BSSY.RECONVERGENT B1, `(.L_x_14) ;  /* 0x0000052000017945 */ /* 0x000fe20003800200 */
[----:B01----:R-:W-:Y:S02]  /*0960*/  IMAD.MOV.U32 R44, RZ, RZ, R30 ;  /* 0x000000ffff2c7224 */ /* 0x003fe400078e001e */
[----:B------:R-:W-:Y:S01]  /*0970*/  ISETP.EQ.U32.AND P2, PT, R48, UR8, PT ;  /* 0x0000000830007c0c */ /* 0x000fe2000bf42070 */
[----:B------:R-:W-:Y:S01]  /*0980*/  IMAD.X R49, RZ, RZ, R46, P3 ;  /* 0x000000ffff317224 */ /* 0x000fe200018e062e */
[----:B------:R-:W-:Y:S01]  /*0990*/  ISETP.EQ.U32.AND P3, PT, R2, RZ, PT ;  /* 0x000000ff0200720c */ /* 0x000fe20003f62070 */
[----:B------:R-:W-:-:S03]  /*09a0*/  IMAD.MOV.U32 R45, RZ, RZ, R31 ;  /* 0x000000ffff2d7224 */ /* 0x000fc600078e001f */
[----:B------:R-:W-:-:S04]  /*09b0*/  ISETP.EQ.OR.EX P2, PT, R49, UR12, !P0, P2 ;  /* 0x0000000c31007c0c */ /* 0x000fc8000c742720 */
[----:B------:R-:W-:-:S13]  /*09c0*/  ISETP.EQ.OR.EX P2, PT, R0, RZ, P2, P3 ;  /* 0x000000ff0000720c */ /* 0x000fda0001742730 */
[----:B------:R-:W-:Y:S05]  /*09d0*/  @P2 BRA `(.L_x_15) ;  /* 0x0000000400242947 */ /* 0x000fea0003800000 */
        /* <DEDUP_REMOVED lines=8> */
[----:B------:R-:W-:Y:S05]  /*0a60*/  BRA.U !UP0, `(.L_x_16) ;  /* 0x0000000108247547 */ /* 0x000fea000b800000 */
[----:B------:R-:W-:-:S09]  /*0a70*/  UISETP.NE.AND UP1, UPT, UR9, 0x1, UPT ;  /* 0x000000010900788c */ /* 0x000fd2000bf25270 */
[----:B------:R-:W-:Y:S05]  /*0a80*/  BRA.U UP1, `(.L_x_17) ;  /* 0x0000000101347547 */ /* 0x000fea000b800000 */
[----:B------:R-:W-:Y:S02]  /*0a90*/  SHF.R.S32.HI R12, RZ, 0x1f, R6 ;  /* 0x0000001fff0c7819 */ /* 0x000fe40000011406 */
[----:B------:R-:W-:-:S04]  /*0aa0*/  IADD3 R13, P2, PT, R6, R47, RZ ;  /* 0x0000002f060d7210 */ /* 0x000fc80007f5e0ff */
[----:B------:R-:W-:Y:S02]  /*0ab0*/  LEA.HI.X.SX32 R44, R47, R12, 0x1, P2 ;  /* 0x0000000c2f2c7211 */ /* 0x000fe400010f0eff */
[----:B------:R-:W-:-:S04]  /*0ac0*/  LEA R12, P2, R13, R20, 0x3 ;  /* 0x000000140d0c7211 */ /* 0x000fc800078418ff */
[----:B------:R-:W-:-:S06]  /*0ad0*/  LEA.HI.X R13, R13, R21, R44, 0x3, P2 ;  /* 0x000000150d0d7211 */ /* 0x000fcc00010f1c2c */
[----:B------:R-:W5:Y:S01]  /*0ae0*/  LDG.E.64 R12, desc[UR10][R12.64+0x8] ;  /* 0x0000080a0c0c7981 */ /* 0x000f62000c1e1b00 */
[----:B------:R-:W-:Y:S05]  /*0af0*/  BRA `(.L_x_17) ;  /* 0x0000000000187947 */ /* 0x000fea0003800000 */
.L_x_16:
[----:B------:R-:W-:Y:S02]  /*0b00*/  SHF.R.S32.HI R12, RZ, 0x1f, R6 ;  /* 0x0000001fff0c7819 */ /* 0x000fe40000011406 */
[----:B------:R-:W-:-:S04]  /*0b10*/  IADD3 R13, P2, PT, R6, R47, RZ ;  /* 0x0000002f060d7210 */ /* 0x000fc80007f5e0ff */
[----:B------:R-:W-:Y:S02]  /*0b20*/  LEA.HI.X.SX32 R44, R47, R12, 0x1, P2 ;  /* 0x0000000c2f2c7211 */ /* 0x000fe400010f0eff */
[----:B------:R-:W-:-:S04]  /*0b30*/  LEA R12, P2, R13, R18, 0x3 ;  /* 0x000000120d0c7211 */ /* 0x000fc800078418ff */
[----:B------:R-:W-:-:S06]  /*0b40*/  LEA.HI.X R13, R13, R19, R44, 0x3, P2 ;  /* 0x000000130d0d7211 */ /* 0x000fcc00010f1c2c */
[----:B------:R-:W5:Y:S03]  /*0b50*/  LDG.E.64 R12, desc[UR10][R12.64+0x8] ;  /* 0x0000080a0c0c7981 */ /* 0x000f66000c1e1b00 */
.L_x_17:
        /* <DEDUP_REMOVED lines=10> */
.L_x_18:
[----:B------:R-:W-:Y:S02]  /*0c00*/  SHF.R.S32.HI R10, RZ, 0x1f, R5 ;  /* 0x0000001fff0a7819 */ /* 0x000fe40000011405 */
[----:B------:R-:W-:-:S04]  /*0c10*/  IADD3 R11, P2, PT, R5, R47, RZ ;  /* 0x0000002f050b7210 */ /* 0x000fc80007f5e0ff */
[----:B------:R-:W-:Y:S02]  /*0c20*/  LEA.HI.X.SX32 R44, R47, R10, 0x1, P2 ;  /* 0x0000000a2f2c7211 */ /* 0x000fe400010f0eff */
[----:B------:R-:W-:-:S04]  /*0c30*/  LEA R10, P2, R11, R18, 0x3 ;  /* 0x000000120b0a7211 */ /* 0x000fc800078418ff */
[----:B------:R-:W-:-:S06]  /*0c40*/  LEA.HI.X R11, R11, R19, R44, 0x3, P2 ;  /* 0x000000130b0b7211 */ /* 0x000fcc00010f1c2c */
[----:B------:R-:W5:Y:S03]  /*0c50*/  LDG.E.64 R10, desc[UR10][R10.64+0x8] ;  /* 0x0000080a0a0a7981 */ /* 0x000f66000c1e1b00 */
.L_x_19:
[----:B-----5:R-:W-:Y:S01]  /*0c60*/  DADD R44, R12, R10 ;  /* 0x000000000c2c7229 */ /* 0x020fe2000000000a */
[----:B------:R-:W-:Y:S01]  /*0c70*/  VIADD R49, R47, 0x2 ;  /* 0x000000022f317836 */ /* 0x000fe20000000000 */
[----:B------:R-:W-:Y:S09]  /*0c80*/  BRA.U !UP0, `(.L_x_20) ;  /* 0x00000001081c7547 */ /* 0x000ff2000b800000 */
[----:B------:R-:W-:-:S09]  /*0c90*/  UISETP.NE.AND UP1, UPT, UR9, 0x1, UPT ;  /* 0x000000010900788c */ /* 0x000fd2000bf25270 */
[----:B------:R-:W-:Y:S05]  /*0ca0*/  BRA.U UP1, `(.L_x_21) ;  /* 0x0000000101247547 */ /* 0x000fea000b800000 */
[----:B------:R-:W0:Y:S01]  /*0cb0*/  LDC.64 R8, c[0x0][0x3b0] ;  /* 0x0000ec00ff087b82 */ /* 0x000e220000000a00 */
[----:B------:R-:W-:-:S04]  /*0cc0*/  IMAD.IADD R49, R4, 0x1, R49 ;  /* 0x0000000104317824 */ /* 0x000fc800078e0231 */
[----:B0-----:R-:W-:-:S06]  /*0cd0*/  IMAD.WIDE R8, R49, 0x8, R8 ;  /* 0x0000000831087825 */ /* 0x001fcc00078e0208 */
[----:B------:R-:W5:Y:S01]  /*0ce0*/  LDG.E.64 R8, desc[UR10][R8.64] ;  /* 0x0000000a08087981 */ /* 0x000f62000c1e1b00 */
[----:B------:R-:W-:Y:S05]  /*0cf0*/  BRA `(.L_x_21) ;  /* 0x0000000000107947 */ /* 0x000fea0003800000 */
.L_x_20:
[----:B------:R-:W0:Y:S01]  /*0d00*/  LDC.64 R8, c[0x0][0x3a8] ;  /* 0x0000ea00ff087b82 */ /* 0x000e220000000a00 */
[----:B------:R-:W-:-:S04]  /*0d10*/  IMAD.IADD R49, R4, 0x1, R49 ;  /* 0x0000000104317824 */ /* 0x000fc800078e0231 */
[----:B0-----:R-:W-:-:S06]  /*0d20*/  IMAD.WIDE R8, R49, 0x8, R8 ;  /* 0x0000000831087825 */ /* 0x001fcc00078e0208 */
[----:B------:R-:W5:Y:S02]  /*0d30*/  LDG.E.64 R8, desc[UR10][R8.64] ;  /* 0x0000000a08087981 */ /* 0x000f64000c1e1b00 */
.L_x_21:
[----:B-----5:R-:W-:Y:S01]  /*0d40*/  DADD R44, R44, R8 ;  /* 0x000000002c2c7229 */ /* 0x020fe20000000008 */
[----:B------:R-:W-:Y:S10]  /*0d50*/  BRA.U !UP0, `(.L_x_22) ;  /* 0x0000000108247547 */ /* 0x000ff4000b800000 */
[----:B------:R-:W-:-:S09]  /*0d60*/  UISETP.NE.AND UP0, UPT, UR9, 0x1, UPT ;  /* 0x000000010900788c */ /* 0x000fd2000bf05270 */
[----:B------:R-:W-:Y:S05]  /*0d70*/  BRA.U UP0, `(.L_x_23) ;  /* 0x0000000100347547 */ /* 0x000fea000b800000 */
[----:B------:R-:W-:Y:S02]  /*0d80*/  IADD3 R18, P2, PT, R4, R47, RZ ;  /* 0x0000002f04127210 */ /* 0x000fe40007f5e0ff */
[----:B------:R-:W-:Y:S02]  /*0d90*/  SHF.R.S32.HI R19, RZ, 0x1f, R47 ;  /* 0x0000001fff137819 */ /* 0x000fe4000001142f */
[----:B------:R-:W-:Y:S02]  /*0da0*/  LEA R20, P3, R18, R20, 0x3 ;  /* 0x0000001412147211 */ /* 0x000fe400078618ff */
[----:B------:R-:W-:-:S04]  /*0db0*/  LEA.HI.X.SX32 R19, R4, R19, 0x1, P2 ;  /* 0x0000001304137211 */ /* 0x000fc800010f0eff */
[----:B------:R-:W-:-:S05]  /*0dc0*/  LEA.HI.X R21, R18, R21, R19, 0x3, P3 ;  /* 0x0000001512157211 */ /* 0x000fca00018f1c13 */
[----:B------:R0:W5:Y:S01]  /*0dd0*/  LDG.E.64 R34, desc[UR10][R20.64] ;  /* 0x0000000a14227981 */ /* 0x000162000c1e1b00 */
[----:B------:R-:W-:Y:S05]  /*0de0*/  BRA `(.L_x_23) ;  /* 0x0000000000187947 */ /* 0x000fea0003800000 */
.L_x_22:
[----:B------:R-:W-:Y:S02]  /*0df0*/  IADD3 R20, P2, PT, R4, R47, RZ ;  /* 0x0000002f04147210 */ /* 0x000fe40007f5e0ff */
[----:B------:R-:W-:Y:S02]  /*0e00*/  SHF.R.S32.HI R21, RZ, 0x1f, R47 ;  /* 0x0000001fff157819 */ /* 0x000fe4000001142f */
[----:B------:R-:W-:Y:S02]  /*0e10*/  LEA R18, P3, R20, R18, 0x3 ;  /* 0x0000001214127211 */ /* 0x000fe400078618ff */
[----:B------:R-:W-:-:S04]  /*0e20*/  LEA.HI.X.SX32 R21, R4, R21, 0x1, P2 ;  /* 0x0000001504157211 */ /* 0x000fc800010f0eff */
[----:B------:R-:W-:-:S05]  /*0e30*/  LEA.HI.X R19, R20, R19, R21, 0x3, P3 ;  /* 0x0000001314137211 */ /* 0x000fca00018f1c15 */
[----:B------:R1:W5:Y:S02]  /*0e40*/  LDG.E.64 R34, desc[UR10][R18.64] ;  /* 0x0000000a12227981 */ /* 0x000364000c1e1b00 */
.L_x_23:
[----:B-----5:R-:W-:-:S08]  /*0e50*/  DADD R44, R44, R34 ;  /* 0x000000002c2c7229 */ /* 0x020fd00000000022 */
[----:B------:R-:W-:-:S11]  /*0e60*/  DMUL R44, R44, 0.25 ;  /* 0x3fd000002c2c7828 */ /* 0x000fd60000000000 */
.L_x_15:
[----:B------:R-:W-:Y:S05]  /*0e70*/  BSYNC.RECONVERGENT B1 ;  /* 0x0000000000017941 */ /* 0x000fea0003800200 */
.L_x_14:
[----:B------:R-:W-:-:S09]  /*0e80*/  UISETP.NE.AND UP0, UPT, UR9, URZ, UPT ;  /* 0x000000ff0900728c */ /* 0x000fd2000bf05270 */
[----:B------:R-:W-:Y:S05]  /*0e90*/  BRA.U !UP0, `(.L_x_24) ;  /* 0x0000000108107547 */ /* 0x000fea000b800000 */
[----:B------:R-:W-:-:S09]  /*0ea0*/  UISETP.NE.AND UP0, UPT, UR9, 0x1, UPT ;  /* 0x000000010900788c */ /* 0x000fd2000bf05270 */
[----:B------:R-:W-:Y:S05]  /*0eb0*/  BRA.U UP0, `(.L_x_25) ;  /* 0x00000001000c7547 */ /* 0x000fea000b800000 */
[----:B------:R3:W-:Y:S01]  /*0ec0*/  STG.E.64 desc[UR10][R14.64+0x8], R44 ;  /* 0x0000082c0e007986 */ /* 0x0007e2000c101b0a */
[----:B------:R-:W-:Y:S05]  /*0ed0*/  BRA `(.L_x_25) ;  /* 0x0000000000047947 */ /* 0x000fea0003800000 */
.L_x_24:
[----:B------:R2:W-:Y:S02]  /*0ee0*/  STG.E.64 desc[UR10][R16.64+0x8], R44 ;  /* 0x0000082c10007986 */ /* 0x0005e4000c101b0a */
.L_x_25:
[----:B------:R-:W-:-:S05]  /*0ef0*/  IADD3 R47, P2, PT, R47, 0x2, RZ ;  /* 0x000000022f2f7810 */ /* 0x000fca0007f5e0ff */
[----:B------:R-:W-:Y:S01]  /*0f00*/  IMAD.X R46, RZ, RZ, R46, P2 ;  /* 0x000000ffff2e7224 */ /* 0x000fe200010e062e */
[----:B------:R-:W-:-:S04]  /*0f10*/  ISETP.NE.U32.AND P2, PT, R47, R7, PT ;  /* 0x000000072f00720c */ /* 0x000fc80003f45070 */
[----:B------:R-:W-:-:S13]  /*0f20*/  ISETP.NE.AND.EX P2, PT, R46, UR7, PT, P2 ;  /* 0x000000072e007c0c */ /* 0x000fda000bf45320 */
[----:B------:R-:W-:Y:S05]  /*0f30*/  @P2 BRA `(.L_x_26) ;  /* 0xfffffff400002947 */ /* 0x000fea000383ffff */
[----:B---3--:R-:W-:Y:S02]  /*0f40*/  IMAD.MOV.U32 R15, RZ, RZ, R7 ;  /* 0x000000ffff0f7224 */ /* 0x008fe400078e0007 */
[----:B------:R-:W-:-:S07]  /*0f50*/  IMAD.U32 R7, RZ, RZ, UR7 ;  /* 0x00000007ff077e24 */ /* 0x000fce000f8e00ff */
.L_x_2:
[----:B------:R-:W-:-:S04]  /*0f60*/  LOP3.LUT R14, R3, 0x1, RZ, 0xc0, !PT ;  /* 0x00000001030e7812 */ /* 0x000fc800078ec0ff */
[----:B------:R-:W-:-:S13]  /*0f70*/  ISETP.NE.U32.AND P0, PT, R14, 0x1, PT ;  /* 0x000000010e00780c */ /* 0x000fda0003f05070 */
[----:B------:R-:W-:Y:S05]  /*0f80*/  @P0 BRA `(.L_x_27) ;  /* 0x0000000400640947 */ /* 0x000fea0003800000 */
[C---:B------:R-:W-:Y:S01]  /*0f90*/  ISETP.NE.U32.AND P2, PT, R15.reuse, RZ, PT ;  /* 0x000000ff0f00720c */ /* 0x040fe20003f45070 */
[----:B------:R-:W-:Y:S01]  /*0fa0*/  BSSY.RECONVERGENT B1, `(.L_x_28) ;  /* 0x0000042000017945 */ /* 0x000fe20003800200 */
[----:B------:R-:W-:Y:S01]  /*0fb0*/  ISETP.NE.U32.AND P3, PT, R15, UR8, PT ;  /* 0x000000080f007c0c */ /* 0x000fe2000bf65070 */
[----:B--2---:R-:W-:Y:S01]  /*0fc0*/  IMAD.MOV.U32 R16, RZ, RZ, R30 ;  /* 0x000000ffff107224 */ /* 0x004fe200078e001e */
[C---:B------:R-:W-:Y:S01]  /*0fd0*/  ISETP.EQ.U32.AND P1, PT, R2.reuse, RZ, PT ;  /* 0x000000ff0200720c */ /* 0x040fe20003f22070 */
[----:B------:R-:W-:Y:S01]  /*0fe0*/  IMAD.MOV.U32 R17, RZ, RZ, R31 ;  /* 0x000000ffff117224 */ /* 0x000fe200078e001f */
[----:B------:R-:W-:Y:S02]  /*0ff0*/  ISETP.EQ.U32.AND P0, PT, R2, UR8, PT ;  /* 0x0000000802007c0c */ /* 0x000fe4000bf02070 */
[C---:B------:R-:W-:Y:S02]  /*1000*/  ISETP.NE.AND.EX P2, PT, R7.reuse, RZ, PT, P2 ;  /* 0x000000ff0700720c */ /* 0x040fe40003f45320 */
[----:B------:R-:W-:-:S02]  /*1010*/  ISETP.NE.AND.EX P3, PT, R7, UR12, PT, P3 ;  /* 0x0000000c07007c0c */ /* 0x000fc4000bf65330 */
[C---:B------:R-:W-:Y:S02]  /*1020*/  ISETP.EQ.OR.EX P1, PT, R0.reuse, RZ, !P2, P1 ;  /* 0x000000ff0000720c */ /* 0x040fe40005722710 */
[----:B------:R-:W-:-:S04]  /*1030*/  ISETP.EQ.OR.EX P0, PT, R0, UR12, !P3, P0 ;  /* 0x0000000c00007c0c */ /* 0x000fc8000df02700 */
[----:B------:R-:W-:-:S13]  /*1040*/  PLOP3.LUT P0, PT, P1, P0, PT, 0xf8, 0x8f ;  /* 0x00000000008f781c */ /* 0x000fda0000f01f70 */
[----:B------:R-:W-:Y:S05]  /*1050*/  @P0 BRA `(.L_x_29) ;  /* 0x0000000000d80947 */ /* 0x000fea0003800000 */
[----:B------:R-:W2:Y:S01]  /*1060*/  LDCU.64 UR20, c[0x0][0x388] ;  /* 0x00007100ff1477ac */ /* 0x000ea20008000a00 */
[----:B------:R-:W-:Y:S02]  /*1070*/  IMAD.MOV.U32 R16, RZ, RZ, R32 ;  /* 0x000000ffff107224 */ /* 0x000fe400078e0020 */
[----:B------:R-:W-:Y:S01]  /*1080*/  IMAD.MOV.U32 R17, RZ, RZ, R33 ;  /* 0x000000ffff117224 */ /* 0x000fe200078e0021 */
[----:B--2---:R-:W-:Y:S02]  /*1090*/  ISETP.NE.U32.AND P0, PT, R15, UR21, PT ;  /* 0x000000150f007c0c */ /* 0x004fe4000bf05070 */
[----:B------:R-:W-:Y:S02]  /*10a0*/  ISETP.EQ.U32.AND P1, PT, R2, UR20, PT ;  /* 0x0000001402007c0c */ /* 0x000fe4000bf22070 */
[----:B------:R-:W-:Y:S02]  /*10b0*/  ISETP.NE.AND.EX P0, PT, R7, UR6, PT, P0 ;  /* 0x0000000607007c0c */ /* 0x000fe4000bf05300 */
[----:B------:R-:W-:-:S13]  /*10c0*/  ISETP.EQ.AND.EX P1, PT, R0, UR5, PT, P1 ;  /* 0x0000000500007c0c */ /* 0x000fda000bf22310 */
[----:B------:R-:W-:Y:S05]  /*10d0*/  @!P0 BRA P1, `(.L_x_29) ;  /* 0x0000000000b88947 */ /* 0x000fea0000800000 */
[----:B------:R-:W-:-:S09]  /*10e0*/  UISETP.NE.AND UP0, UPT, UR9, URZ, UPT ;  /* 0x000000ff0900728c */ /* 0x000fd2000bf05270 */
[----:B------:R-:W-:Y:S05]  /*10f0*/  BRA.U !UP0, `(.L_x_30) ;  /* 0x00000001081c7547 */ /* 0x000fea000b800000 */
[----:B------:R-:W-:-:S09]  /*1100*/  UISETP.NE.AND UP1, UPT, UR9, 0x1, UPT ;  /* 0x000000010900788c */ /* 0x000fd2000bf25270 */
[----:B------:R-:W-:Y:S05]  /*1110*/  BRA.U UP1, `(.L_x_31) ;  /* 0x0000000101247547 */ /* 0x000fea000b800000 */
[----:B------:R-:W2:Y:S01]  /*1120*/  LDC.64 R36, c[0x0][0x3b0] ;  /* 0x0000ec00ff247b82 */ /* 0x000ea20000000a00 */
[----:B------:R-:W-:-:S04]  /*1130*/  IMAD.IADD R17, R6, 0x1, R15 ;  /* 0x0000000106117824 */ /* 0x000fc800078e020f */
[----:B--2---:R-:W-:-:S06]  /*1140*/  IMAD.WIDE R36, R17, 0x8, R36 ;  /* 0x0000000811247825 */ /* 0x004fcc00078e0224 */
[----:B------:R-:W5:Y:S01]  /*1150*/  LDG.E.64 R36, desc[UR10][R36.64] ;  /* 0x0000000a24247981 */ /* 0x000f62000c1e1b00 */
[----:B------:R-:W-:Y:S05]  /*1160*/  BRA `(.L_x_31) ;  /* 0x0000000000107947 */ /* 0x000fea0003800000 */
.L_x_30:
[----:B------:R-:W2:Y:S01]  /*1170*/  LDC.64 R36, c[0x0][0x3a8] ;  /* 0x0000ea00ff247b82 */ /* 0x000ea20000000a00 */
[----:B------:R-:W-:-:S04]  /*1180*/  IMAD.IADD R17, R6, 0x1, R15 ;  /* 0x0000000106117824 */ /* 0x000fc800078e020f */
[----:B--2---:R-:W-:-:S06]  /*1190*/  IMAD.WIDE R36, R17, 0x8, R36 ;  /* 0x0000000811247825 */ /* 0x004fcc00078e0224 */
[----:B------:R-:W5:Y:S02]  /*11a0*/  LDG.E.64 R36, desc[UR10][R36.64] ;  /* 0x0000000a24247981 */ /* 0x000f64000c1e1b00 */
.L_x_31:
        /* <DEDUP_REMOVED lines=8> */
.L_x_32:
[----:B------:R-:W2:Y:S01]  /*1230*/  LDC.64 R38, c[0x0][0x3a8] ;  /* 0x0000ea00ff267b82 */ /* 0x000ea20000000a00 */
[----:B------:R-:W-:-:S04]  /*1240*/  IMAD.IADD R5, R5, 0x1, R15 ;  /* 0x0000000105057824 */ /* 0x000fc800078e020f */
[----:B--2---:R-:W-:-:S06]  /*1250*/  IMAD.WIDE R38, R5, 0x8, R38 ;  /* 0x0000000805267825 */ /* 0x004fcc00078e0226 */
[----:B------:R-:W5:Y:S02]  /*1260*/  LDG.E.64 R38, desc[UR10][R38.64] ;  /* 0x0000000a26267981 */ /* 0x000f64000c1e1b00 */
.L_x_33:
[----:B------:R-:W2:Y:S01]  /*1270*/  LDC.64 R16, c[0x0][0x3a8] ;  /* 0x0000ea00ff107b82 */ /* 0x000ea20000000a00 */
[----:B0-----:R-:W-:Y:S01]  /*1280*/  IADD3 R21, PT, PT, R15, 0x1, R4 ;  /* 0x000000010f157810 */ /* 0x001fe20007ffe004 */
[----:B-----5:R-:W-:-:S06]  /*1290*/  DADD R4, R36, R38 ;  /* 0x0000000024047229 */ /* 0x020fcc0000000026 */
[----:B-1----:R-:W0:Y:S01]  /*12a0*/  LDC.64 R18, c[0x0][0x3b0] ;  /* 0x0000ec00ff127b82 */ /* 0x002e220000000a00 */
[----:B--2---:R-:W-:-:S04]  /*12b0*/  IMAD.WIDE R16, R21, 0x8, R16 ;  /* 0x0000000815107825 */ /* 0x004fc800078e0210 */
[----:B0-----:R-:W-:Y:S01]  /*12c0*/  IMAD.WIDE R18, R21, 0x8, R18 ;  /* 0x0000000815127825 */ /* 0x001fe200078e0212 */
[----:B------:R-:W-:Y:S06]  /*12d0*/  BRA.U !UP0, `(.L_x_34) ;  /* 0x0000000108107547 */ /* 0x000fec000b800000 */
[----:B------:R-:W-:-:S09]  /*12e0*/  UISETP.NE.AND UP1, UPT, UR9, 0x1, UPT ;  /* 0x000000010900788c */ /* 0x000fd2000bf25270 */
[----:B------:R-:W-:Y:S05]  /*12f0*/  BRA.U UP1, `(.L_x_35) ;  /* 0x00000001010c7547 */ /* 0x000fea000b800000 */
[----:B------:R0:W5:Y:S01]  /*1300*/  LDG.E.64 R40, desc[UR10][R18.64] ;  /* 0x0000000a12287981 */ /* 0x000162000c1e1b00 */
[----:B------:R-:W-:Y:S05]  /*1310*/  BRA `(.L_x_35) ;  /* 0x0000000000047947 */ /* 0x000fea0003800000 */
.L_x_34:
[----:B------:R1:W5:Y:S02]  /*1320*/  LDG.E.64 R40, desc[UR10][R16.64] ;  /* 0x0000000a10287981 */ /* 0x000364000c1e1b00 */
.L_x_35:
[----:B-----5:R-:W-:Y:S01]  /*1330*/  DADD R4, R4, R40 ;  /* 0x0000000004047229 */ /* 0x020fe20000000028 */
[----:B------:R-:W-:Y:S10]  /*1340*/  BRA.U !UP0, `(.L_x_36) ;  /* 0x0000000108107547 */ /* 0x000ff4000b800000 */
[----:B------:R-:W-:-:S09]  /*1350*/  UISETP.NE.AND UP0, UPT, UR9, 0x1, UPT ;  /* 0x000000010900788c */ /* 0x000fd2000bf05270 */
[----:B------:R-:W-:Y:S05]  /*1360*/  BRA.U UP0, `(.L_x_37) ;  /* 0x00000001000c7547 */ /* 0x000fea000b800000 */
[----:B------:R3:W5:Y:S01]  /*1370*/  LDG.E.64 R42, desc[UR10][R18.64+-0x10] ;  /* 0xfffff00a122a7981 */ /* 0x000762000c1e1b00 */
[----:B------:R-:W-:Y:S05]  /*1380*/  BRA `(.L_x_37) ;  /* 0x0000000000047947 */ /* 0x000fea0003800000 */
.L_x_36:
[----:B------:R2:W5:Y:S02]  /*1390*/  LDG.E.64 R42, desc[UR10][R16.64+-0x10] ;  /* 0xfffff00a102a7981 */ /* 0x000564000c1e1b00 */
.L_x_37:
[----:B-12--5:R-:W-:-:S08]  /*13a0*/  DADD R16, R4, R42 ;  /* 0x0000000004107229 */ /* 0x026fd0000000002a */
[----:B------:R-:W-:-:S11]  /*13b0*/  DMUL R16, R16, 0.25 ;  /* 0x3fd0000010107828 */ /* 0x000fd60000000000 */
.L_x_29:
[----:B------:R-:W-:Y:S05]  /*13c0*/  BSYNC.RECONVERGENT B1 ;  /* 0x0000000000017941 */ /* 0x000fea0003800200 */
.L_x_28:
[----:B------:R-:W-:Y:S01]  /*13d0*/  UISETP.NE.AND UP0, UPT, UR9, URZ, UPT ;  /* 0x000000ff0900728c */ /* 0x000fe2000bf05270 */
[-C--:B01-3--:R-:W-:Y:S02]  /*13e0*/  IMAD R19, R0, R3.reuse, RZ ;  /* 0x0000000300137224 */ /* 0x08bfe400078e02ff */
[----:B------:R-:W-:-:S04]  /*13f0*/  IMAD.WIDE.U32 R4, R2, R3, RZ ;  /* 0x0000000302047225 */ /* 0x000fc800078e00ff */
[----:B------:R-:W-:-:S04]  /*1400*/  IMAD R19, R2, UR7, R19 ;  /* 0x0000000702137c24 */ /* 0x000fc8000f8e0213 */
[----:B------:R-:W-:Y:S01]  /*1410*/  IMAD.IADD R6, R19, 0x1, R5 ;  /* 0x0000000113067824 */ /* 0x000fe200078e0205 */
[----:B------:R-:W-:Y:S06]  /*1420*/  BRA.U !UP0, `(.L_x_38) ;  /* 0x0000000108247547 */ /* 0x000fec000b800000 */
[----:B------:R-:W-:-:S09]  /*1430*/  UISETP.NE.AND UP0, UPT, UR9, 0x1, UPT ;  /* 0x000000010900788c */ /* 0x000fd2000bf05270 */
[----:B------:R-:W-:Y:S05]  /*1440*/  BRA.U UP0, `(.L_x_27) ;  /* 0x0000000100347547 */ /* 0x000fea000b800000 */
[----:B------:R-:W0:Y:S01]  /*1450*/  LDCU.64 UR20, c[0x0][0x3a8] ;  /* 0x00007500ff1477ac */ /* 0x000e220008000a00 */
[----:B------:R-:W-:-:S05]  /*1460*/  IADD3 R5, P0, PT, R15, R4, RZ ;  /* 0x000000040f057210 */ /* 0x000fca0007f1e0ff */
[----:B------:R-:W-:Y:S01]  /*1470*/  IMAD.X R6, R7, 0x1, R6, P0 ;  /* 0x0000000107067824 */ /* 0x000fe200000e0606 */
[----:B0-----:R-:W-:-:S04]  /*1480*/  LEA R4, P0, R5, UR20, 0x3 ;  /* 0x0000001405047c11 */ /* 0x001fc8000f8018ff */
[----:B------:R-:W-:-:S05]  /*1490*/  LEA.HI.X R5, R5, UR21, R6, 0x3, P0 ;  /* 0x0000001505057c11 */ /* 0x000fca00080f1c06 */
[----:B------:R4:W-:Y:S01]  /*14a0*/  STG.E.64 desc[UR10][R4.64], R16 ;  /* 0x0000001004007986 */ /* 0x0009e2000c101b0a */
[----:B------:R-:W-:Y:S05]  /*14b0*/  BRA `(.L_x_27) ;  /* 0x0000000000187947 */ /* 0x000fea0003800000 */
.L_x_38:
[----:B------:R-:W0:Y:S01]  /*14c0*/  LDCU.64 UR20, c[0x0][0x3b0] ;  /* 0x00007600ff1477ac */ /* 0x000e220008000a00 */
[----:B------:R-:W-:-:S05]  /*14d0*/  IADD3 R5, P0, PT, R15, R4, RZ ;  /* 0x000000040f057210 */ /* 0x000fca0007f1e0ff */
[----:B------:R-:W-:Y:S01]  /*14e0*/  IMAD.X R6, R7, 0x1, R6, P0 ;  /* 0x0000000107067824 */ /* 0x000fe200000e0606 */
[----:B0-----:R-:W-:-:S04]  /*14f0*/  LEA R4, P0, R5, UR20, 0x3 ;  /* 0x0000001405047c11 */ /* 0x001fc8000f8018ff */
[----:B------:R-:W-:-:S05]  /*1500*/  LEA.HI.X R5, R5, UR21, R6, 0x3, P0 ;  /* 0x0000001505057c11 */ /* 0x000fca00080f1c06 */
[----:B------:R3:W-:Y:S04]  /*1510*/  STG.E.64 desc[UR10][R4.64], R16 ;  /* 0x0000001004007986 */ /* 0x0007e8000c101b0a */
.L_x_27:
[----:B---34-:R-:W-:Y:S01]  /*1520*/  IMAD.U32 R5, RZ, RZ, UR4 ;  /* 0x00000004ff057e24 */ /* 0x018fe2000f8e00ff */
[----:B------:R-:W-:-:S04]  /*1530*/  IADD3 R2, P1, PT, R2, UR4, RZ ;  /* 0x0000000402027c10 */ /* 0x000fc8000ff3e0ff */
[----:B------:R-:W-:Y:S02]  /*1540*/  ISETP.GE.U32.AND P0, PT, R2, R3, PT ;  /* 0x000000030200720c */ /* 0x000fe40003f06070 */
[----:B------:R-:W-:-:S04]  /*1550*/  LEA.HI.X.SX32 R0, R5, R0, 0x1, P1 ;  /* 0x0000000005007211 */ /* 0x000fc800008f0eff */
[----:B------:R-:W-:-:S13]  /*1560*/  ISETP.GE.U32.AND.EX P0, PT, R0, UR7, PT, P0 ;  /* 0x0000000700007c0c */ /* 0x000fda000bf06100 */
[----:B------:R-:W-:Y:S05]  /*1570*/  @!P0 BRA `(.L_x_39) ;  /* 0xffffffec00308947 */ /* 0x000fea000383ffff */
[----:B------:R-:W-:Y:S05]  /*1580*/  BSYNC.RECONVERGENT B0 ;  /* 0x0000000000007941 */ /* 0x000fea0003800200 */
.L_x_1:
[----:B------:R-:W-:Y:S05]  /*1590*/  EXIT ;  /* 0x000000000000794d */ /* 0x000fea0003800000 */
.L_x_0:
[----:B------:R-:W0:Y:S02]  /*15a0*/  LDCU UR5, c[0x0][0x380] ;  /* 0x00007000ff0577ac */ /* 0x000e240008000800 */
[----:B0-----:R-:W-:-:S13]  /*15b0*/  ISETP.GE.U32.AND P0, PT, R22, UR5, PT ;  /* 0x0000000516007c0c */ /* 0x001fda000bf06070 */
[----:B------:R-:W-:Y:S05]  /*15c0*/  @P0 EXIT ;  /* 0x000000000000094d */ /* 0x000fea0003800000 */
[----:B------:R-:W0:Y:S01]  /*15d0*/  LDC.64 R10, c[0x4][RZ] ;  /* 0x01000000ff0a7b82 */ /* 0x000e220000000a00 */
[----:B------:R-:W1:Y:S01]  /*15e0*/  LDCU UR5, c[0x0][0x39c] ;  /* 0x00007380ff0577ac */ /* 0x000e620008000800 */
[----:B0-----:R0:W5:Y:S01]  /*15f0*/  LDG.E R0, desc[UR10][R10.64] ;  /* 0x0000000a0a007981 */ /* 0x001162000c1e1900 */
[----:B-1----:R-:W1:Y:S01]  /*1600*/  F2F.F64.F32 R4, UR5 ;  /* 0x0000000500047d10 */ /* 0x002e620008201800 */
[----:B------:R-:W-:-:S07]  /*1610*/  SHF.R.S32.HI R23, RZ, 0x1f, R22 ;  /* 0x0000001fff177819 */ /* 0x000fce0000011416 */
[----:B-1----:R-:W1:Y:S01]  /*1620*/  MUFU.RCP64H R3, R5 ;  /* 0x0000000500037308 */ /* 0x002e620000001800 */
[----:B------:R-:W-:-:S05]  /*1630*/  VIADD R2, R5, 0x300402 ;  /* 0x0030040205027836 */ /* 0x000fca0000000000 */
[----:B------:R-:W-:Y:S01]  /*1640*/  FSETP.GEU.AND P0, PT, |R2|, 5.8789094863358348022e-39, PT ;  /* 0x004004020200780b */ /* 0x000fe20003f0e200 */
[----:B-1----:R-:W-:-:S08]  /*1650*/  DFMA R6, -R4, R2, 1 ;  /* 0x3ff000000406742b */ /* 0x002fd00000000102 */
[----:B------:R-:W-:-:S08]  /*1660*/  DFMA R6, R6, R6, R6 ;  /* 0x000000060606722b */ /* 0x000fd00000000006 */
[----:B------:R-:W-:-:S08]  /*1670*/  DFMA R6, R2, R6, R2 ;  /* 0x000000060206722b */ /* 0x000fd00000000002 */
[----:B------:R-:W-:-:S08]  /*1680*/  DFMA R8, -R4, R6, 1 ;  /* 0x3ff000000408742b */ /* 0x000fd00000000106 */
[----:B------:R-:W-:Y:S01]  /*1690*/  DFMA R2, R6, R8, R6 ;  /* 0x000000080602722b */ /* 0x000fe20000000006 */
[----:B0-----:R-:W-:Y:S10]  /*16a0*/  @P0 BRA `(.L_x_40) ;  /* 0x0000000000180947 */ /* 0x001ff40003800000 */
[----:B------:R-:W-:Y:S02]  /*16b0*/  LOP3.LUT R2, R5, 0x7fffffff, RZ, 0xc0, !PT ;  /* 0x7fffffff05027812 */ /* 0x000fe400078ec0ff */
[----:B------:R-:W-:-:S03]  /*16c0*/  MOV R10, 0x16f0 ;  /* 0x000016f0000a7802 */ /* 0x000fc60000000f00 */
[----:B------:R-:W-:-:S07]  /*16d0*/  VIADD R6, R2, 0xfff00000 ;  /* 0xfff0000002067836 */ /* 0x000fce0000000000 */
[----:B-----5:R-:W-:Y:S05]  /*16e0*/  CALL.REL.NOINC `($__internal_0_$__cuda_sm20_dblrcp_rn_slowpath_v3) ;  /* 0x0000000800a47944 */ /* 0x020fea0003c00000 */
[----:B------:R-:W-:Y:S02]  /*16f0*/  IMAD.MOV.U32 R2, RZ, RZ, R4 ;  /* 0x000000ffff027224 */ /* 0x000fe400078e0004 */
[----:B------:R-:W-:-:S07]  /*1700*/  IMAD.MOV.U32 R3, RZ, RZ, R5 ;  /* 0x000000ffff037224 */ /* 0x000fce00078e0005 */
.L_x_40:
[----:B------:R-:W0:Y:S01]  /*1710*/  LDCU.64 UR6, c[0x0][0x390] ;  /* 0x00007200ff0677ac */ /* 0x000e220008000a00 */
[----:B------:R-:W-:Y:S01]  /*1720*/  BSSY.RECONVERGENT B0, `(.L_x_41) ;  /* 0x00000a4000007945 */ /* 0x000fe20003800200 */
[----:B------:R-:W1:Y:S01]  /*1730*/  LDCU UR5, c[0x0][0x380] ;  /* 0x00007000ff0577ac */ /* 0x000e620008000800 */
[----:B------:R-:W2:Y:S01]  /*1740*/  LDCU UR15, c[0x0][0x380] ;  /* 0x00007000ff0f77ac */ /* 0x000ea20008000800 */
[----:B------:R-:W3:Y:S01]  /*1750*/  LDCU UR8, c[0x0][0x3b8] ;  /* 0x00007700ff0877ac */ /* 0x000ee20008000800 */
[----:B------:R-:W4:Y:S01]  /*1760*/  LDCU.64 UR16, c[0x0][0x3a8] ;  /* 0x00007500ff1077ac */ /* 0x000f220008000a00 */
[----:B0-----:R-:W0:Y:S01]  /*1770*/  F2F.F64.F32 R4, UR6 ;  /* 0x0000000600047d10 */ /* 0x001e220008201800 */
[----:B------:R-:W0:Y:S01]  /*1780*/  LDCU.64 UR18, c[0x0][0x3b0] ;  /* 0x00007600ff1277ac */ /* 0x000e220008000a00 */
[----:B-1----:R-:W-:-:S06]  /*1790*/  UIADD3 UR6, UPT, UPT, UR5, -0x1, URZ ;  /* 0xffffffff05067890 */ /* 0x002fcc000fffe0ff */
[----:B------:R-:W1:Y:S01]  /*17a0*/  F2F.F64.F32 R6, UR7 ;  /* 0x0000000700067d10 */ /* 0x000e620008201800 */
[----:B------:R-:W0:Y:S01]  /*17b0*/  LDCU.64 UR12, c[0x0][0x388] ;  /* 0x00007100ff0c77ac */ /* 0x000e220008000a00 */
[----:B------:R-:W-:Y:S02]  /*17c0*/  USHF.R.S32.HI UR5, URZ, 0x1f, UR5 ;  /* 0x0000001fff057899 */ /* 0x000fe40008011405 */
[----:B--234-:R-:W-:-:S12]  /*17d0*/  USHF.R.S32.HI UR7, URZ, 0x1f, UR6 ;  /* 0x0000001fff077899 */ /* 0x01cfd80008011406 */
.L_x_62:
[----:B--2---:R-:W2:Y:S01]  /*17e0*/  LDC R9, c[0x0][0x380] ;  /* 0x0000e000ff097b82 */ /* 0x004ea20000000800 */
[----:B------:R-:W-:Y:S02]  /*17f0*/  IMAD.MOV.U32 R29, RZ, RZ, RZ ;  /* 0x000000ffff1d7224 */ /* 0x000fe400078e00ff */
[----:B------:R-:W-:-:S05]  /*1800*/  IMAD.MOV.U32 R27, RZ, RZ, RZ ;  /* 0x000000ffff1b7224 */ /* 0x000fca00078e00ff */
[----:B---3--:R-:W3:Y:S01]  /*1810*/  LDC R26, c[0x0][0x3b8] ;  /* 0x0000ee00ff1a7b82 */ /* 0x008ee20000000800 */
[-C--:B--2---:R-:W-:Y:S02]  /*1820*/  IMAD R25, R23, R9.reuse, RZ ;  /* 0x0000000917197224 */ /* 0x084fe400078e02ff */
[CCC-:B------:R-:W-:Y:S02]  /*1830*/  IMAD R28, R22.reuse, R9.reuse, R9.reuse ;  /* 0x00000009161c7224 */ /* 0x1c0fe400078e0209 */
[----:B-1--4-:R-:W-:Y:S02]  /*1840*/  IMAD.MOV R33, RZ, RZ, -R9 ;  /* 0x000000ffff217224 */ /* 0x012fe400078e0a09 */
[----:B------:R-:W-:Y:S01]  /*1850*/  IMAD.WIDE.U32 R8, R22, R9, RZ ;  /* 0x0000000916087225 */ /* 0x000fe200078e00ff */
[----:B---3--:R-:W-:-:S03]  /*1860*/  SHF.R.S32.HI R26, RZ, 0x1f, R26 ;  /* 0x0000001fff1a7819 */ /* 0x008fc6000001141a */
[----:B------:R-:W-:Y:S02]  /*1870*/  IMAD R31, R22, UR5, R25 ;  /* 0x00000005161f7c24 */ /* 0x000fe4000f8e0219 */
[----:B------:R-:W-:Y:S02]  /*1880*/  IMAD R25, R33, 0x2, R28 ;  /* 0x0000000221197824 */ /* 0x000fe400078e021c */
[----:B------:R-:W-:-:S07]  /*1890*/  IMAD.IADD R24, R9, 0x1, R31 ;  /* 0x0000000109187824 */ /* 0x000fce00078e021f */
.L_x_61:
[----:B--234-:R-:W-:Y:S01]  /*18a0*/  IMAD.IADD R30, R22, 0x1, R29 ;  /* 0x00000001161e7824 */ /* 0x01cfe200078e021d */
[----:B------:R-:W-:Y:S04]  /*18b0*/  BSSY.RECONVERGENT B1, `(.L_x_42) ;  /* 0x000007f000017945 */ /* 0x000fe80003800200 */
[----:B------:R-:W-:-:S04]  /*18c0*/  LOP3.LUT R30, R30, 0x1, RZ, 0xc0, !PT ;  /* 0x000000011e1e7812 */ /* 0x000fc800078ec0ff */
[----:B------:R-:W-:-:S04]  /*18d0*/  ISETP.NE.U32.AND P0, PT, R30, UR8, PT ;  /* 0x000000081e007c0c */ /* 0x000fc8000bf05070 */
[----:B------:R-:W-:-:S13]  /*18e0*/  ISETP.NE.AND.EX P0, PT, RZ, R26, PT, P0 ;  /* 0x0000001aff00720c */ /* 0x000fda0003f05300 */
[----:B-1----:R-:W-:Y:S05]  /*18f0*/  @P0 BRA `(.L_x_43) ;  /* 0x00000004008c0947 */ /* 0x002fea0003800000 */
[C---:B------:R-:W-:Y:S01]  /*1900*/  ISETP.NE.U32.AND P2, PT, R29.reuse, RZ, PT ;  /* 0x000000ff1d00720c */ /* 0x040fe20003f45070 */
[----:B------:R-:W-:Y:S01]  /*1910*/  BSSY.RECONVERGENT B2, `(.L_x_44) ;  /* 0x0000051000027945 */ /* 0x000fe20003800200 */
[----:B------:R-:W-:Y:S01]  /*1920*/  ISETP.NE.U32.AND P3, PT, R29, UR6, PT ;  /* 0x000000061d007c0c */ /* 0x000fe2000bf65070 */
[----:B-1----:R-:W-:Y:S01]  /*1930*/  IMAD.MOV.U32 R30, RZ, RZ, R6 ;  /* 0x000000ffff1e7224 */ /* 0x002fe200078e0006 */
        /* <DEDUP_REMOVED lines=9> */
[----:B0-----:R-:W-:Y:S02]  /*19d0*/  USHF.R.S32.HI UR14, URZ, 0x1f, UR13 ;  /* 0x0000001fff0e7899 */ /* 0x001fe4000801140d */
[----:B------:R-:W-:Y:S01]  /*19e0*/  ISETP.NE.U32.AND P0, PT, R29, UR13, PT ;  /* 0x0000000d1d007c0c */ /* 0x000fe2000bf05070 */
[----:B------:R-:W-:Y:S02]  /*19f0*/  USHF.R.S32.HI UR9, URZ, 0x1f, UR12 ;  /* 0x0000001fff097899 */ /* 0x000fe4000801140c */
[----:B------:R-:W-:Y:S01]  /*1a00*/  ISETP.EQ.U32.AND P1, PT, R22, UR12, PT ;  /* 0x0000000c16007c0c */ /* 0x000fe2000bf22070 */
[----:B------:R-:W-:Y:S01]  /*1a10*/  IMAD.MOV.U32 R30, RZ, RZ, R4 ;  /* 0x000000ffff1e7224 */ /* 0x000fe200078e0004 */
[----:B------:R-:W-:Y:S01]  /*1a20*/  ISETP.NE.AND.EX P0, PT, R27, UR14, PT, P0 ;  /* 0x0000000e1b007c0c */ /* 0x000fe2000bf05300 */
[----:B------:R-:W-:Y:S01]  /*1a30*/  IMAD.MOV.U32 R31, RZ, RZ, R5 ;  /* 0x000000ffff1f7224 */ /* 0x000fe200078e0005 */
[----:B------:R-:W-:-:S13]  /*1a40*/  ISETP.EQ.AND.EX P1, PT, R23, UR9, PT, P1 ;  /* 0x0000000917007c0c */ /* 0x000fda000bf22310 */
[----:B------:R-:W-:Y:S05]  /*1a50*/  @!P0 BRA P1, `(.L_x_45) ;  /* 0x0000000000f08947 */ /* 0x000fea0000800000 */
[----:B-----5:R-:W-:-:S13]  /*1a60*/  ISETP.NE.AND P0, PT, R0, 0x1, PT ;  /* 0x000000010000780c */ /* 0x020fda0003f05270 */
[----:B------:R-:W-:Y:S05]  /*1a70*/  @!P0 BRA `(.L_x_46) ;  /* 0x00000000001c8947 */ /* 0x000fea0003800000 */
[----:B------:R-:W-:-:S13]  /*1a80*/  ISETP.NE.AND P1, PT, R0, RZ, PT ;  /* 0x000000ff0000720c */ /* 0x000fda0003f25270 */
[----:B------:R-:W-:Y:S05]  /*1a90*/  @P1 BRA `(.L_x_47) ;  /* 0x0000000000241947 */ /* 0x000fea0003800000 */
[----:B------:R-:W0:Y:S01]  /*1aa0*/  LDC.64 R18, c[0x0][0x3a8] ;  /* 0x0000ea00ff127b82 */ /* 0x000e220000000a00 */
[----:B------:R-:W-:-:S04]  /*1ab0*/  IMAD.IADD R31, R28, 0x1, R29 ;  /* 0x000000011c1f7824 */ /* 0x000fc800078e021d */
[----:B0-----:R-:W-:-:S06]  /*1ac0*/  IMAD.WIDE R18, R31, 0x8, R18 ;  /* 0x000000081f127825 */ /* 0x001fcc00078e0212 */
[----:B------:R-:W5:Y:S01]  /*1ad0*/  LDG.E.64 R18, desc[UR10][R18.64] ;  /* 0x0000000a12127981 */ /* 0x000f62000c1e1b00 */
[----:B------:R-:W-:Y:S05]  /*1ae0*/  BRA `(.L_x_47) ;  /* 0x0000000000107947 */ /* 0x000fea0003800000 */
.L_x_46:
[----:B------:R-:W0:Y:S01]  /*1af0*/  LDC.64 R18, c[0x0][0x3b0] ;  /* 0x0000ec00ff127b82 */ /* 0x000e220000000a00 */
[----:B------:R-:W-:-:S04]  /*1b00*/  IMAD.IADD R31, R28, 0x1, R29 ;  /* 0x000000011c1f7824 */ /* 0x000fc800078e021d */
[----:B0-----:R-:W-:-:S06]  /*1b10*/  IMAD.WIDE R18, R31, 0x8, R18 ;  /* 0x000000081f127825 */ /* 0x001fcc00078e0212 */
[----:B------:R-:W5:Y:S02]  /*1b20*/  LDG.E.64 R18, desc[UR10][R18.64] ;  /* 0x0000000a12127981 */ /* 0x000f64000c1e1b00 */
.L_x_47:
        /* <DEDUP_REMOVED lines=8> */
.L_x_48:
[----:B------:R-:W0:Y:S01]  /*1bb0*/  LDC.64 R20, c[0x0][0x3b0] ;  /* 0x0000ec00ff147b82 */ /* 0x000e220000000a00 */
[----:B------:R-:W-:-:S04]  /*1bc0*/  IMAD.IADD R31, R25, 0x1, R29 ;  /* 0x00000001191f7824 */ /* 0x000fc800078e021d */
[----:B0-----:R-:W-:-:S06]  /*1bd0*/  IMAD.WIDE R20, R31, 0x8, R20 ;  /* 0x000000081f147825 */ /* 0x001fcc00078e0214 */
[----:B------:R-:W5:Y:S02]  /*1be0*/  LDG.E.64 R20, desc[UR10][R20.64] ;  /* 0x0000000a14147981 */ /* 0x000f64000c1e1b00 */
.L_x_49:
[----:B------:R-:W0:Y:S01]  /*1bf0*/  LDC.64 R32, c[0x0][0x3a8] ;  /* 0x0000ea00ff207b82 */ /* 0x000e220000000a00 */
[----:B------:R-:W-:-:S04]  /*1c00*/  IMAD R30, R22, UR15, R29 ;  /* 0x0000000f161e7c24 */ /* 0x000fc8000f8e021d */
[----:B------:R-:W-:Y:S01]  /*1c10*/  VIADD R37, R30, 0x1 ;  /* 0x000000011e257836 */ /* 0x000fe20000000000 */
[----:B-----5:R-:W-:Y:S02]  /*1c20*/  DADD R30, R18, R20 ;  /* 0x00000000121e7229 */ /* 0x020fe40000000014 */
[----:B------:R-:W1:Y:S01]  /*1c30*/  LDC.64 R34, c[0x0][0x3b0] ;  /* 0x0000ec00ff227b82 */ /* 0x000e620000000a00 */
[----:B0-----:R-:W-:-:S04]  /*1c40*/  IMAD.WIDE R32, R37, 0x8, R32 ;  /* 0x0000000825207825 */ /* 0x001fc800078e0220 */
[----:B-1----:R-:W-:Y:S01]  /*1c50*/  IMAD.WIDE R34, R37, 0x8, R34 ;  /* 0x0000000825227825 */ /* 0x002fe200078e0222 */
[----:B------:R-:W-:Y:S06]  /*1c60*/  @!P0 BRA `(.L_x_50) ;  /* 0x0000000000108947 */ /* 0x000fec0003800000 */
[----:B------:R-:W-:-:S13]  /*1c70*/  ISETP.NE.AND P1, PT, R0, RZ, PT ;  /* 0x000000ff0000720c */ /* 0x000fda0003f25270 */
[----:B------:R-:W-:Y:S05]  /*1c80*/  @P1 BRA `(.L_x_51) ;  /* 0x00000000000c1947 */ /* 0x000fea0003800000 */
[----:B------:R1:W5:Y:S01]  /*1c90*/  LDG.E.64 R10, desc[UR10][R32.64] ;  /* 0x0000000a200a7981 */ /* 0x000362000c1e1b00 */
[----:B------:R-:W-:Y:S05]  /*1ca0*/  BRA `(.L_x_51) ;  /* 0x0000000000047947 */ /* 0x000fea0003800000 */
.L_x_50:
[----:B------:R0:W5:Y:S02]  /*1cb0*/  LDG.E.64 R10, desc[UR10][R34.64] ;  /* 0x0000000a220a7981 */ /* 0x000164000c1e1b00 */
.L_x_51:
[----:B-----5:R-:W-:Y:S01]  /*1cc0*/  DADD R30, R30, R10 ;  /* 0x000000001e1e7229 */ /* 0x020fe2000000000a */
[----:B------:R-:W-:Y:S10]  /*1cd0*/  @!P0 BRA `(.L_x_52) ;  /* 0x0000000000108947 */ /* 0x000ff40003800000 */
[----:B------:R-:W-:-:S13]  /*1ce0*/  ISETP.NE.AND P1, PT, R0, RZ, PT ;  /* 0x000000ff0000720c */ /* 0x000fda0003f25270 */
[----:B------:R-:W-:Y:S05]  /*1cf0*/  @P1 BRA `(.L_x_53) ;  /* 0x00000000000c1947 */ /* 0x000fea0003800000 */
[----:B------:R3:W5:Y:S01]  /*1d00*/  LDG.E.64 R12, desc[UR10][R32.64+-0x10] ;  /* 0xfffff00a200c7981 */ /* 0x000762000c1e1b00 */
[----:B------:R-:W-:Y:S05]  /*1d10*/  BRA `(.L_x_53) ;  /* 0x0000000000047947 */ /* 0x000fea0003800000 */
.L_x_52:
[----:B------:R2:W5:Y:S02]  /*1d20*/  LDG.E.64 R12, desc[UR10][R34.64+-0x10] ;  /* 0xfffff00a220c7981 */ /* 0x000564000c1e1b00 */
.L_x_53:
[----:B-----5:R-:W-:Y:S01]  /*1d30*/  DADD R30, R30, R12 ;  /* 0x000000001e1e7229 */ /* 0x020fe2000000000c */
[----:B------:R-:W-:Y:S10]  /*1d40*/  @!P0 BRA `(.L_x_54) ;  /* 0x0000000000108947 */ /* 0x000ff40003800000 */
[----:B------:R-:W-:-:S13]  /*1d50*/  ISETP.NE.AND P1, PT, R0, RZ, PT ;  /* 0x000000ff0000720c */ /* 0x000fda0003f25270 */
[----:B------:R-:W-:Y:S05]  /*1d60*/  @P1 BRA `(.L_x_55) ;  /* 0x00000000000c1947 */ /* 0x000fea0003800000 */
[----:B------:R4:W5:Y:S01]  /*1d70*/  LDG.E.64 R14, desc[UR10][R32.64+-0x8] ;  /* 0xfffff80a200e7981 */ /* 0x000962000c1e1b00 */
[----:B------:R-:W-:Y:S05]  /*1d80*/  BRA `(.L_x_55) ;  /* 0x0000000000047947 */ /* 0x000fea0003800000 */
.L_x_54:
[----:B------:R4:W5:Y:S02]  /*1d90*/  LDG.E.64 R14, desc[UR10][R34.64+-0x8] ;  /* 0xfffff80a220e7981 */ /* 0x000964000c1e1b00 */
.L_x_55:
[----:B------:R-:W-:Y:S05]  /*1da0*/  @!P0 BRA `(.L_x_56) ;  /* 0x0000000000108947 */ /* 0x000fea0003800000 */
[----:B------:R-:W-:-:S13]  /*1db0*/  ISETP.NE.AND P0, PT, R0, RZ, PT ;  /* 0x000000ff0000720c */ /* 0x000fda0003f05270 */
[----:B------:R-:W-:Y:S05]  /*1dc0*/  @P0 BRA `(.L_x_57) ;  /* 0x00000000000c0947 */ /* 0x000fea0003800000 */
[----:B------:R0:W5:Y:S01]  /*1dd0*/  LDG.E.64 R16, desc[UR10][R32.64+-0x8] ;  /* 0xfffff80a20107981 */ /* 0x000162000c1e1b00 */
[----:B------:R-:W-:Y:S05]  /*1de0*/  BRA `(.L_x_57) ;  /* 0x0000000000047947 */ /* 0x000fea0003800000 */
.L_x_56:
[----:B------:R0:W5:Y:S02]  /*1df0*/  LDG.E.64 R16, desc[UR10][R34.64+-0x8] ;  /* 0xfffff80a22107981 */ /* 0x000164000c1e1b00 */
.L_x_57:
[----:B-----5:R-:W-:-:S08]  /*1e00*/  DFMA R30, R16, -4, R30 ;  /* 0xc0100000101e782b */ /* 0x020fd0000000001e */
[----:B------:R-:W-:-:S11]  /*1e10*/  DFMA R30, R30, R2, R14 ;  /* 0x000000021e1e722b */ /* 0x000fd6000000000e */
.L_x_45:
[----:B0-----:R-:W-:Y:S05]  /*1e20*/  BSYNC.RECONVERGENT B2 ;  /* 0x0000000000027941 */ /* 0x001fea0003800200 */
.L_x_44:
[----:B-----5:R-:W-:-:S13]  /*1e30*/  ISETP.NE.AND P0, PT, R0, RZ, PT ;  /* 0x000000ff0000720c */ /* 0x020fda0003f05270 */
[----:B------:R-:W-:Y:S05]  /*1e40*/  @!P0 BRA `(.L_x_58) ;  /* 0x0000000000208947 */ /* 0x000fea0003800000 */
[----:B------:R-:W-:-:S13]  /*1e50*/  ISETP.NE.AND P0, PT, R0, 0x1, PT ;  /* 0x000000010000780c */ /* 0x000fda0003f05270 */
[----:B------:R-:W-:Y:S05]  /*1e60*/  @P0 BRA `(.L_x_59) ;  /* 0x00000000008c0947 */ /* 0x000fea0003800000 */
[----:B-1-34-:R-:W-:-:S05]  /*1e70*/  IADD3 R33, P0, PT, R29, R8, RZ ;  /* 0x000000081d217210 */ /* 0x01afca0007f1e0ff */
[----:B--2---:R-:W-:Y:S01]  /*1e80*/  IMAD.X R34, R27, 0x1, R24, P0 ;  /* 0x000000011b227824 */ /* 0x004fe200000e0618 */
[----:B------:R-:W-:-:S04]  /*1e90*/  LEA R32, P0, R33, UR16, 0x3 ;  /* 0x0000001021207c11 */ /* 0x000fc8000f8018ff */
[----:B------:R-:W-:-:S05]  /*1ea0*/  LEA.HI.X R33, R33, UR17, R34, 0x3, P0 ;  /* 0x0000001121217c11 */ /* 0x000fca00080f1c22 */
[----:B------:R0:W-:Y:S01]  /*1eb0*/  STG.E.64 desc[UR10][R32.64], R30 ;  /* 0x0000001e20007986 */ /* 0x0001e2000c101b0a */
[----:B------:R-:W-:Y:S05]  /*1ec0*/  BRA `(.L_x_59) ;  /* 0x0000000000747947 */ /* 0x000fea0003800000 */
.L_x_58:
[----:B-1-34-:R-:W-:-:S05]  /*1ed0*/  IADD3 R33, P0, PT, R29, R8, RZ ;  /* 0x000000081d217210 */ /* 0x01afca0007f1e0ff */
[----:B--2---:R-:W-:Y:S01]  /*1ee0*/  IMAD.X R34, R27, 0x1, R24, P0 ;  /* 0x000000011b227824 */ /* 0x004fe200000e0618 */
[----:B------:R-:W-:-:S04]  /*1ef0*/  LEA R32, P0, R33, UR18, 0x3 ;  /* 0x0000001221207c11 */ /* 0x000fc8000f8018ff */
[----:B------:R-:W-:-:S05]  /*1f00*/  LEA.HI.X R33, R33, UR19, R34, 0x3, P0 ;  /* 0x0000001321217c11 */ /* 0x000fca00080f1c22 */
[----:B------:R4:W-:Y:S01]  /*1f10*/  STG.E.64 desc[UR10][R32.64], R30 ;  /* 0x0000001e20007986 */ /* 0x0009e2000c101b0a */
[----:B------:R-:W-:Y:S05]  /*1f20*/  BRA `(.L_x_59) ;  /* 0x00000000005c7947 */ /* 0x000fea0003800000 */
.L_x_43:
[----:B-----5:R-:W-:-:S13]  /*1f30*/  ISETP.NE.AND P0, PT, R0, RZ, PT ;  /* 0x000000ff0000720c */ /* 0x020fda0003f05270 */
[----:B------:R-:W-:Y:S05]  /*1f40*/  @!P0 BRA `(.L_x_60) ;  /* 0x0000000000308947 */ /* 0x000fea0003800000 */
[----:B------:R-:W-:-:S13]  /*1f50*/  ISETP.NE.AND P0, PT, R0, 0x1, PT ;  /* 0x000000010000780c */ /* 0x000fda0003f05270 */
[----:B------:R-:W-:Y:S05]  /*1f60*/  @P0 BRA `(.L_x_59) ;  /* 0x00000000004c0947 */ /* 0x000fea0003800000 */
[----:B------:R-:W2:Y:S01]  /*1f70*/  LDC.64 R30, c[0x0][0x3b0] ;  /* 0x0000ec00ff1e7b82 */ /* 0x000ea20000000a00 */
[----:B------:R-:W-:-:S04]  /*1f80*/  IMAD R33, R22, UR15, R29 ;  /* 0x0000000f16217c24 */ /* 0x000fc8000f8e021d */
[----:B--2---:R-:W-:-:S06]  /*1f90*/  IMAD.WIDE R30, R33, 0x8, R30 ;  /* 0x00000008211e7825 */ /* 0x004fcc00078e021e */
[----:B------:R-:W2:Y:S01]  /*1fa0*/  LDG.E.64 R30, desc[UR10][R30.64] ;  /* 0x0000000a1e1e7981 */ /* 0x000ea2000c1e1b00 */
[----:B------:R-:W-:-:S05]  /*1fb0*/  IADD3 R33, P0, PT, R29, R8, RZ ;  /* 0x000000081d217210 */ /* 0x000fca0007f1e0ff */
[----:B------:R-:W-:Y:S01]  /*1fc0*/  IMAD.X R34, R27, 0x1, R24, P0 ;  /* 0x000000011b227824 */ /* 0x000fe200000e0618 */
[----:B------:R-:W-:-:S04]  /*1fd0*/  LEA R32, P0, R33, UR16, 0x3 ;  /* 0x0000001021207c11 */ /* 0x000fc8000f8018ff */
[----:B------:R-:W-:-:S05]  /*1fe0*/  LEA.HI.X R33, R33, UR17, R34, 0x3, P0 ;  /* 0x0000001121217c11 */ /* 0x000fca00080f1c22 */
[----:B--2---:R2:W-:Y:S01]  /*1ff0*/  STG.E.64 desc[UR10][R32.64], R30 ;  /* 0x0000001e20007986 */ /* 0x0045e2000c101b0a */
[----:B------:R-:W-:Y:S05]  /*2000*/  BRA `(.L_x_59) ;  /* 0x0000000000247947 */ /* 0x000fea0003800000 */
.L_x_60:
[----:B------:R-:W2:Y:S01]  /*2010*/  LDC.64 R30, c[0x0][0x3a8] ;  /* 0x0000ea00ff1e7b82 */ /* 0x000ea20000000a00 */
[----:B------:R-:W-:-:S04]  /*2020*/  IMAD R33, R22, UR15, R29 ;  /* 0x0000000f16217c24 */ /* 0x000fc8000f8e021d */
[----:B--2---:R-:W-:-:S06]  /*2030*/  IMAD.WIDE R30, R33, 0x8, R30 ;  /* 0x00000008211e7825 */ /* 0x004fcc00078e021e */
[----:B------:R-:W2:Y:S01]  /*2040*/  LDG.E.64 R30, desc[UR10][R30.64] ;  /* 0x0000000a1e1e7981 */ /* 0x000ea2000c1e1b00 */
[----:B------:R-:W-:-:S05]  /*2050*/  IADD3 R33, P0, PT, R29, R8, RZ ;  /* 0x000000081d217210 */ /* 0x000fca0007f1e0ff */
[----:B------:R-:W-:Y:S01]  /*2060*/  IMAD.X R34, R27, 0x1, R24, P0 ;  /* 0x000000011b227824 */ /* 0x000fe200000e0618 */
[----:B0-----:R-:W-:-:S04]  /*2070*/  LEA R32, P0, R33, UR18, 0x3 ;  /* 0x0000001221207c11 */ /* 0x001fc8000f8018ff */
[----:B------:R-:W-:-:S05]  /*2080*/  LEA.HI.X R33, R33, UR19, R34, 0x3, P0 ;  /* 0x0000001321217c11 */ /* 0x000fca00080f1c22 */
[----:B--2---:R3:W-:Y:S04]  /*2090*/  STG.E.64 desc[UR10][R32.64], R30 ;  /* 0x0000001e20007986 */ /* 0x0047e8000c101b0a */
.L_x_59:
[----:B0-----:R-:W-:Y:S05]  /*20a0*/  BSYNC.RECONVERGENT B1 ;  /* 0x0000000000017941 */ /* 0x001fea0003800200 */
.L_x_42:
[----:B------:R-:W-:-:S05]  /*20b0*/  IADD3 R29, P0, PT, R29, 0x1, RZ ;  /* 0x000000011d1d7810 */ /* 0x000fca0007f1e0ff */
[----:B------:R-:W-:Y:S01]  /*20c0*/  IMAD.X R27, RZ, RZ, R27, P0 ;  /* 0x000000ffff1b7224 */ /* 0x000fe200000e061b */
[----:B------:R-:W-:-:S04]  /*20d0*/  ISETP.NE.U32.AND P0, PT, R29, UR15, PT ;  /* 0x0000000f1d007c0c */ /* 0x000fc8000bf05070 */
[----:B------:R-:W-:-:S13]  /*20e0*/  ISETP.NE.AND.EX P0, PT, R27, UR5, PT, P0 ;  /* 0x000000051b007c0c */ /* 0x000fda000bf05300 */
[----:B------:R-:W-:Y:S05]  /*20f0*/  @P0 BRA `(.L_x_61) ;  /* 0xfffffff400e80947 */ /* 0x000fea000383ffff */
[----:B------:R-:W-:Y:S01]  /*2100*/  IMAD.U32 R8, RZ, RZ, UR4 ;  /* 0x00000004ff087e24 */ /* 0x000fe2000f8e00ff */
[----:B------:R-:W-:-:S04]  /*2110*/  IADD3 R22, P0, PT, R22, UR4, RZ ;  /* 0x0000000416167c10 */ /* 0x000fc8000ff1e0ff */
[----:B------:R-:W-:Y:S02]  /*2120*/  LEA.HI.X.SX32 R23, R8, R23, 0x1, P0 ;  /* 0x0000001708177211 */ /* 0x000fe400000f0eff */
[----:B------:R-:W-:-:S04]  /*2130*/  ISETP.GE.U32.AND P0, PT, R22, UR15, PT ;  /* 0x0000000f16007c0c */ /* 0x000fc8000bf06070 */
[----:B------:R-:W-:-:S13]  /*2140*/  ISETP.GE.U32.AND.EX P0, PT, R23, UR5, PT, P0 ;  /* 0x0000000517007c0c */ /* 0x000fda000bf06100 */
[----:B------:R-:W-:Y:S05]  /*2150*/  @!P0 BRA `(.L_x_62) ;  /* 0xfffffff400a08947 */ /* 0x000fea000383ffff */
[----:B------:R-:W-:Y:S05]  /*2160*/  BSYNC.RECONVERGENT B0 ;  /* 0x0000000000007941 */ /* 0x000fea0003800200 */
.L_x_41:
[----:B------:R-:W-:Y:S05]  /*2170*/  EXIT ;  /* 0x000000000000794d */ /* 0x000fea0003800000 */
        .weak           $__internal_0_$__cuda_sm20_dblrcp_rn_slowpath_v3
        .type           $__internal_0_$__cuda_sm20_dblrcp_rn_slowpath_v3,@function
        .size           $__internal_0_$__cuda_sm20_dblrcp_rn_slowpath_v3,(.L_x_67 - $__internal_0_$__cuda_sm20_dblrcp_rn_slowpath_v3)
$__internal_0_$__cuda_sm20_dblrcp_rn_slowpath_v3:
[----:B------:R-:W-:Y:S02]  /*2180*/  IMAD.MOV.U32 R2, RZ, RZ, R4 ;  /* 0x000000ffff027224 */ /* 0x000fe400078e0004 */
[----:B------:R-:W-:-:S06]  /*2190*/  IMAD.MOV.U32 R3, RZ, RZ, R5 ;  /* 0x000000ffff037224 */ /* 0x000fcc00078e0005 */
[----:B------:R-:W-:-:S14]  /*21a0*/  DSETP.GTU.AND P0, PT, |R2|, +INF , PT ;  /* 0x7ff000000200742a */ /* 0x000fdc0003f0c200 */
[----:B------:R-:W-:Y:S05]  /*21b0*/  @P0 BRA `(.L_x_63) ;  /* 0x00000000007c0947 */ /* 0x000fea0003800000 */
[----:B------:R-:W-:-:S05]  /*21c0*/  LOP3.LUT R7, R5, 0x7fffffff, RZ, 0xc0, !PT ;  /* 0x7fffffff05077812 */ /* 0x000fca00078ec0ff */
[----:B------:R-:W-:-:S05]  /*21d0*/  VIADD R4, R7, 0xffffffff ;  /* 0xffffffff07047836 */ /* 0x000fca0000000000 */
[----:B------:R-:W-:-:S13]  /*21e0*/  ISETP.GE.U32.AND P0, PT, R4, 0x7fefffff, PT ;  /* 0x7fefffff0400780c */ /* 0x000fda0003f06070 */
[----:B------:R-:W-:Y:S01]  /*21f0*/  @P0 LOP3.LUT R5, R3, 0x7ff00000, RZ, 0x3c, !PT ;  /* 0x7ff0000003050812 */ /* 0x000fe200078e3cff */
[----:B------:R-:W-:Y:S01]  /*2200*/  @P0 IMAD.MOV.U32 R4, RZ, RZ, RZ ;  /* 0x000000ffff040224 */ /* 0x000fe200078e00ff */
[----:B------:R-:W-:Y:S06]  /*2210*/  @P0 BRA `(.L_x_64) ;  /* 0x00000000006c0947 */ /* 0x000fec0003800000 */
[----:B------:R-:W-:-:S13]  /*2220*/  ISETP.GE.U32.AND P0, PT, R7, 0x1000001, PT ;  /* 0x010000010700780c */ /* 0x000fda0003f06070 */
[----:B------:R-:W-:Y:S05]  /*2230*/  @!P0 BRA `(.L_x_65) ;  /* 0x0000000000348947 */ /* 0x000fea0003800000 */
[----:B------:R-:W-:Y:S02]  /*2240*/  VIADD R5, R3, 0xc0200000 ;  /* 0xc020000003057836 */ /* 0x000fe40000000000 */
[----:B------:R-:W-:Y:S02]  /*2250*/  IMAD.MOV.U32 R4, RZ, RZ, R2 ;  /* 0x000000ffff047224 */ /* 0x000fe400078e0002 */
[----:B------:R-:W0:Y:S04]  /*2260*/  MUFU.RCP64H R7, R5 ;  /* 0x0000000500077308 */ /* 0x000e280000001800 */
[----:B0-----:R-:W-:-:S08]  /*2270*/  DFMA R8, -R4, R6, 1 ;  /* 0x3ff000000408742b */ /* 0x001fd00000000106 */
[----:B------:R-:W-:-:S08]  /*2280*/  DFMA R8, R8, R8, R8 ;  /* 0x000000080808722b */ /* 0x000fd00000000008 */
[----:B------:R-:W-:-:S08]  /*2290*/  DFMA R8, R6, R8, R6 ;  /* 0x000000080608722b */ /* 0x000fd00000000006 */
[----:B------:R-:W-:-:S08]  /*22a0*/  DFMA R6, -R4, R8, 1 ;  /* 0x3ff000000406742b */ /* 0x000fd00000000108 */
[----:B------:R-:W-:-:S08]  /*22b0*/  DFMA R6, R8, R6, R8 ;  /* 0x000000060806722b */ /* 0x000fd00000000008 */
[----:B------:R-:W-:-:S08]  /*22c0*/  DMUL R6, R6, 2.2250738585072013831e-308 ;  /* 0x0010000006067828 */ /* 0x000fd00000000000 */
[----:B------:R-:W-:-:S08]  /*22d0*/  DFMA R2, -R2, R6, 1 ;  /* 0x3ff000000202742b */ /* 0x000fd00000000106 */
[----:B------:R-:W-:-:S08]  /*22e0*/  DFMA R2, R2, R2, R2 ;  /* 0x000000020202722b */ /* 0x000fd00000000002 */
[----:B------:R-:W-:Y:S01]  /*22f0*/  DFMA R4, R6, R2, R6 ;  /* 0x000000020604722b */ /* 0x000fe20000000006 */
[----:B------:R-:W-:Y:S10]  /*2300*/  BRA `(.L_x_64) ;  /* 0x0000000000307947 */ /* 0x000ff40003800000 */
.L_x_65:
[----:B------:R-:W-:Y:S01]  /*2310*/  DMUL R2, R2, 8.11296384146066816958e+31 ;  /* 0x4690000002027828 */ /* 0x000fe20000000000 */
[----:B------:R-:W-:-:S05]  /*2320*/  IMAD.MOV.U32 R4, RZ, RZ, R6 ;  /* 0x000000ffff047224 */ /* 0x000fca00078e0006 */
[----:B------:R-:W0:Y:S02]  /*2330*/  MUFU.RCP64H R5, R3 ;  /* 0x0000000300057308 */ /* 0x000e240000001800 */
[----:B0-----:R-:W-:-:S08]  /*2340*/  DFMA R6, -R2, R4, 1 ;  /* 0x3ff000000206742b */ /* 0x001fd00000000104 */
[----:B------:R-:W-:-:S08]  /*2350*/  DFMA R6, R6, R6, R6 ;  /* 0x000000060606722b */ /* 0x000fd00000000006 */
[----:B------:R-:W-:-:S08]  /*2360*/  DFMA R6, R4, R6, R4 ;  /* 0x000000060406722b */ /* 0x000fd00000000004 */
[----:B------:R-:W-:-:S08]  /*2370*/  DFMA R4, -R2, R6, 1 ;  /* 0x3ff000000204742b */ /* 0x000fd00000000106 */
[----:B------:R-:W-:-:S08]  /*2380*/  DFMA R4, R6, R4, R6 ;  /* 0x000000040604722b */ /* 0x000fd00000000006 */
[----:B------:R-:W-:Y:S01]  /*2390*/  DMUL R4, R4, 8.11296384146066816958e+31 ;  /* 0x4690000004047828 */ /* 0x000fe20000000000 */
[----:B------:R-:W-:Y:S10]  /*23a0*/  BRA `(.L_x_64) ;  /* 0x0000000000087947 */ /* 0x000ff40003800000 */
.L_x_63:
[----:B------:R-:W-:Y:S01]  /*23b0*/  LOP3.LUT R5, R3, 0x80000, RZ, 0xfc, !PT ;  /* 0x0008000003057812 */ /* 0x000fe200078efcff */
[----:B------:R-:W-:-:S07]  /*23c0*/  IMAD.MOV.U32 R4, RZ, RZ, R2 ;  /* 0x000000ffff047224 */ /* 0x000fce00078e0002 */
.L_x_64:
[----:B------:R-:W-:Y:S02]  /*23d0*/  IMAD.MOV.U32 R2, RZ, RZ, R10 ;  /* 0x000000ffff027224 */ /* 0x000fe400078e000a */
[----:B------:R-:W-:-:S04]  /*23e0*/  IMAD.MOV.U32 R3, RZ, RZ, 0x0 ;  /* 0x00000000ff037424 */ /* 0x000fc800078e00ff */
[----:B------:R-:W-:Y:S05]  /*23f0*/  RET.REL.NODEC R2 `(_Z18calculation_kernelifiiffffiPdS_i) ;  /* 0xffffffdc02007950 */ /* 0x000fea0003c3ffff */
.L_x_66:
[----:B------:R-:W-:-:S00]  /*2400*/  BRA `(.L_x_66) ;  /* 0xfffffffc00fc7947 */ /* 0x000fc0000383ffff */
[----:B------:R-:W-:-:S00]  /*2410*/  NOP ;  /* 0x0000000000007918 */ /* 0x000fc00000000000 */
        /* <DEDUP_REMOVED lines=14> */
.L_x_67:


//--------------------- .nv.shared.reserved.0     --------------------------
	.section	.nv.shared.reserved.0,"aw",@nobits
	.weak		__nv_reservedSMEM_offset_0_alias
	.size		__nv_reservedSMEM_offset_0_alias, 0, 64
	.other		__nv_reservedSMEM_offset_0_alias,@"STO_CUDA_RESERVED_SHARED STV_DEFAULT"
__nv_reservedSMEM_offset_0_alias:
	.zero		0
	.zero		64


//--------------------- .nv.global                --------------------------
	.section	.nv.global,"aw",@nobits
	.align	4
.nv.global:
	.type		current_buffer,@object
	.size		current_buffer,(.L_0 - current_buffer)
current_buffer:
	.zero		4
.L_0:


//--------------------- .nv.constant0._Z18calculation_kernelifiiffffiPdS_i --------------------------
	.section	.nv.constant0._Z18calculation_kernelifiiffffiPdS_i,"a",@progbits
	.sectionflags	@""
	.align	4
.nv.constant0._Z18calculation_kernelifiiffffiPdS_i:
	.zero		956


//--------------------- SYMBOLS --------------------------

	.type		.nv.reservedSmem.offset0,@object
	.size		.nv.reservedSmem.offset0,0x4
